	.target	sm_100a

	.elftype	@"ET_EXEC"


//--------------------- .note.nv.tkinfo           --------------------------
	.section	.note.nv.tkinfo,"",@"SHT_NOTE"
	.sectionflags	@"SHF_NOTE_NV_TKINFO"
	.tkinfo
        /*0018*/ 	.word	0x00000002
        /*0030*/ 	.string	""
        /*0030*/ 	.string	"ptxas"
        /*0030*/ 	.string	"Cuda compilation tools, release 13.0, V13.0.88"
        /*0030*/ 	.string	"Build cuda_13.0.r13.0/compiler.36424714_0"
        /*0030*/ 	.string	"-arch sm_100a -m 64 "



//--------------------- .note.nv.cuinfo           --------------------------
	.section	.note.nv.cuinfo,"",@"SHT_NOTE"
	.sectionflags	@"SHF_NOTE_NV_CUINFO"
        /*0018*/ 	.short	0x0002
        /*001a*/ 	.short	0x0064
        /*001c*/ 	.short	0x0082
	.zero		2


//--------------------- .nv.info                  --------------------------
	.section	.nv.info,"",@"SHT_CUDA_INFO"
	.align	4


	//----- nvinfo : EIATTR_REGCOUNT
	.align		4
        /*0000*/ 	.byte	0x04, 0x2f
        /*0002*/ 	.short	(.L_19 - .L_18)
	.align		4
.L_18:
        /*0004*/ 	.word	index@(_ZN7cutlass13device_kernelINS_4gemm6kernel13GemmUniversalIN4cute5tupleIJiiiiEEENS1_10collective13CollectiveMmaINS1_35MainloopSm100TmaUmmaWarpSpecializedILi3ELi2ELi4ENS5_IJNS4_1CILi1EEENSA_ILi2EEESB_EEEEENS5_IJNSA_ILi128EEESF_NSA_ILi64EEEEEENS_6half_tENS5_IJlSB_lEEESI_SJ_NS4_8TiledMMAINS4_8MMA_AtomIJNS4_20SM100_MMA_F16BF16_SSISI_SI_fLi128ELi128ELNS4_4UMMA5MajorE0ELSO_0ELNSN_7ScaleInE0ELSP_0EEEEEENS4_6LayoutINS5_IJSB_SB_SB_EEENS5_IJNSA_ILi0EEESU_SU_EEEEENS5_IJNS4_10UnderscoreESX_SX_EEEEENS4_23SM90_TMA_LOAD_MULTICASTENS4_14ComposedLayoutINS4_7SwizzleILi3ELi4ELi3EEENS4_18smem_ptr_flag_bitsILi16EEENSS_INS5_IJNSA_ILi8EEESG_EEENS5_IJSG_SB_EEEEEEEvNS4_8identityENS4_13SM90_TMA_LOADES1A_vS1B_EENS_8epilogue10collective18CollectiveEpilogueINS1E_23Sm100TmaWarpSpecializedILi4ELi2ELi32ELb1ELb0EEEJSH_NS5_IJNSS_ISF_SB_EENSS_INSA_ILi32EEESB_EEEEESI_SJ_SI_SJ_NS1E_6fusion15FusionCallbacksIS1I_NS1N_17LinearCombinationISI_fSI_fLNS_15FloatRoundStyleE2EEESH_S1M_JEEENS4_5SM1004TMEM4LOAD26SM100_TMEM_LOAD_32dp32b32xES1C_NS11_INS12_ILi2ELi4ELi3EEES15_NSS_INS5_IJS16_S1K_EEENS5_IJS1K_SB_EEEEEEENS4_39AutoVectorizingCopyWithAssumedAlignmentILi128EEENS4_14SM90_TMA_STOREES21_S23_S23_EEEvvEEEEvNT_6ParamsE)
        /*0008*/ 	.word	0x00000076


	//----- nvinfo : EIATTR_FRAME_SIZE
	.align		4
.L_19:
        /*000c*/ 	.byte	0x04, 0x11
        /*000e*/ 	.short	(.L_21 - .L_20)
	.align		4
.L_20:
        /*0010*/ 	.word	index@($__internal_2_$__cuda_sm10x_tcgen05_guardrail_trap_unallocated_columns_being_dealloced)
        /*0014*/ 	.word	0x00000000


	//----- nvinfo : EIATTR_FRAME_SIZE
	.align		4
.L_21:
        /*0018*/ 	.byte	0x04, 0x11
        /*001a*/ 	.short	(.L_23 - .L_22)
	.align		4
.L_22:
        /*001c*/ 	.word	index@($__internal_1_$__cuda_sm10x_tcgen05_guardrail_trap_phase_invalid_during_alloc)
        /*0020*/ 	.word	0x00000000


	//----- nvinfo : EIATTR_FRAME_SIZE
	.align		4
.L_23:
        /*0024*/ 	.byte	0x04, 0x11
        /*0026*/ 	.short	(.L_25 - .L_24)
	.align		4
.L_24:
        /*0028*/ 	.word	index@($__internal_0_$__cuda_sm10x_tcgen05_guardrail_trap_col_being_dealloced_not_returned_by_alloc)
        /*002c*/ 	.word	0x00000000


	//----- nvinfo : EIATTR_FRAME_SIZE
	.align		4
.L_25:
        /*0030*/ 	.byte	0x04, 0x11
        /*0032*/ 	.short	(.L_27 - .L_26)
	.align		4
.L_26:
        /*0034*/ 	.word	index@(_ZN7cutlass13device_kernelINS_4gemm6kernel13GemmUniversalIN4cute5tupleIJiiiiEEENS1_10collective13CollectiveMmaINS1_35MainloopSm100TmaUmmaWarpSpecializedILi3ELi2ELi4ENS5_IJNS4_1CILi1EEENSA_ILi2EEESB_EEEEENS5_IJNSA_ILi128EEESF_NSA_ILi64EEEEEENS_6half_tENS5_IJlSB_lEEESI_SJ_NS4_8TiledMMAINS4_8MMA_AtomIJNS4_20SM100_MMA_F16BF16_SSISI_SI_fLi128ELi128ELNS4_4UMMA5MajorE0ELSO_0ELNSN_7ScaleInE0ELSP_0EEEEEENS4_6LayoutINS5_IJSB_SB_SB_EEENS5_IJNSA_ILi0EEESU_SU_EEEEENS5_IJNS4_10UnderscoreESX_SX_EEEEENS4_23SM90_TMA_LOAD_MULTICASTENS4_14ComposedLayoutINS4_7SwizzleILi3ELi4ELi3EEENS4_18smem_ptr_flag_bitsILi16EEENSS_INS5_IJNSA_ILi8EEESG_EEENS5_IJSG_SB_EEEEEEEvNS4_8identityENS4_13SM90_TMA_LOADES1A_vS1B_EENS_8epilogue10collective18CollectiveEpilogueINS1E_23Sm100TmaWarpSpecializedILi4ELi2ELi32ELb1ELb0EEEJSH_NS5_IJNSS_ISF_SB_EENSS_INSA_ILi32EEESB_EEEEESI_SJ_SI_SJ_NS1E_6fusion15FusionCallbacksIS1I_NS1N_17LinearCombinationISI_fSI_fLNS_15FloatRoundStyleE2EEESH_S1M_JEEENS4_5SM1004TMEM4LOAD26SM100_TMEM_LOAD_32dp32b32xES1C_NS11_INS12_ILi2ELi4ELi3EEES15_NSS_INS5_IJS16_S1K_EEENS5_IJS1K_SB_EEEEEEENS4_39AutoVectorizingCopyWithAssumedAlignmentILi128EEENS4_14SM90_TMA_STOREES21_S23_S23_EEEvvEEEEvNT_6ParamsE)
        /*0038*/ 	.word	0x00000000


	//----- nvinfo : EIATTR_MIN_STACK_SIZE
	.align		4
.L_27:
        /*003c*/ 	.byte	0x04, 0x12
        /*003e*/ 	.short	(.L_29 - .L_28)
	.align		4
.L_28:
        /*0040*/ 	.word	index@(_ZN7cutlass13device_kernelINS_4gemm6kernel13GemmUniversalIN4cute5tupleIJiiiiEEENS1_10collective13CollectiveMmaINS1_35MainloopSm100TmaUmmaWarpSpecializedILi3ELi2ELi4ENS5_IJNS4_1CILi1EEENSA_ILi2EEESB_EEEEENS5_IJNSA_ILi128EEESF_NSA_ILi64EEEEEENS_6half_tENS5_IJlSB_lEEESI_SJ_NS4_8TiledMMAINS4_8MMA_AtomIJNS4_20SM100_MMA_F16BF16_SSISI_SI_fLi128ELi128ELNS4_4UMMA5MajorE0ELSO_0ELNSN_7ScaleInE0ELSP_0EEEEEENS4_6LayoutINS5_IJSB_SB_SB_EEENS5_IJNSA_ILi0EEESU_SU_EEEEENS5_IJNS4_10UnderscoreESX_SX_EEEEENS4_23SM90_TMA_LOAD_MULTICASTENS4_14ComposedLayoutINS4_7SwizzleILi3ELi4ELi3EEENS4_18smem_ptr_flag_bitsILi16EEENSS_INS5_IJNSA_ILi8EEESG_EEENS5_IJSG_SB_EEEEEEEvNS4_8identityENS4_13SM90_TMA_LOADES1A_vS1B_EENS_8epilogue10collective18CollectiveEpilogueINS1E_23Sm100TmaWarpSpecializedILi4ELi2ELi32ELb1ELb0EEEJSH_NS5_IJNSS_ISF_SB_EENSS_INSA_ILi32EEESB_EEEEESI_SJ_SI_SJ_NS1E_6fusion15FusionCallbacksIS1I_NS1N_17LinearCombinationISI_fSI_fLNS_15FloatRoundStyleE2EEESH_S1M_JEEENS4_5SM1004TMEM4LOAD26SM100_TMEM_LOAD_32dp32b32xES1C_NS11_INS12_ILi2ELi4ELi3EEES15_NSS_INS5_IJS16_S1K_EEENS5_IJS1K_SB_EEEEEEENS4_39AutoVectorizingCopyWithAssumedAlignmentILi128EEENS4_14SM90_TMA_STOREES21_S23_S23_EEEvvEEEEvNT_6ParamsE)
        /*0044*/ 	.word	0x00000000
.L_29:


//--------------------- .nv.compat                --------------------------
	.section	.nv.compat,"",@"SHT_CUDA_COMPAT_INFO"
	.align	4
        /*0000*/ 	.byte	0x02, 0x09, 0x01, 0x00, 0x02, 0x02, 0x02, 0x00, 0x02, 0x05, 0x05, 0x00, 0x03, 0x07, 0x01, 0x01
        /*0010*/ 	.byte	0x02, 0x03, 0x01, 0x00, 0x02, 0x06, 0x01, 0x00, 0x04, 0x0b, 0x08, 0x00, 0x09, 0x00, 0x00, 0x00
        /*0020*/ 	.byte	0x00, 0x00, 0x00, 0x00


//--------------------- .nv.info._ZN7cutlass13device_kernelINS_4gemm6kernel13GemmUniversalIN4cute5tupleIJiiiiEEENS1_10collective13CollectiveMmaINS1_35MainloopSm100TmaUmmaWarpSpecializedILi3ELi2ELi4ENS5_IJNS4_1CILi1EEENSA_ILi2EEESB_EEEEENS5_IJNSA_ILi128EEESF_NSA_ILi64EEEEEENS_6half_tENS5_IJlSB_lEEESI_SJ_NS4_8TiledMMAINS4_8MMA_AtomIJNS4_20SM100_MMA_F16BF16_SSISI_SI_fLi128ELi128ELNS4_4UMMA5MajorE0ELSO_0ELNSN_7ScaleInE0ELSP_0EEEEEENS4_6LayoutINS5_IJSB_SB_SB_EEENS5_IJNSA_ILi0EEESU_SU_EEEEENS5_IJNS4_10UnderscoreESX_SX_EEEEENS4_23SM90_TMA_LOAD_MULTICASTENS4_14ComposedLayoutINS4_7SwizzleILi3ELi4ELi3EEENS4_18smem_ptr_flag_bitsILi16EEENSS_INS5_IJNSA_ILi8EEESG_EEENS5_IJSG_SB_EEEEEEEvNS4_8identityENS4_13SM90_TMA_LOADES1A_vS1B_EENS_8epilogue10collective18CollectiveEpilogueINS1E_23Sm100TmaWarpSpecializedILi4ELi2ELi32ELb1ELb0EEEJSH_NS5_IJNSS_ISF_SB_EENSS_INSA_ILi32EEESB_EEEEESI_SJ_SI_SJ_NS1E_6fusion15FusionCallbacksIS1I_NS1N_17LinearCombinationISI_fSI_fLNS_15FloatRoundStyleE2EEESH_S1M_JEEENS4_5SM1004TMEM4LOAD26SM100_TMEM_LOAD_32dp32b32xES1C_NS11_INS12_ILi2ELi4ELi3EEES15_NSS_INS5_IJS16_S1K_EEENS5_IJS1K_SB_EEEEEEENS4_39AutoVectorizingCopyWithAssumedAlignmentILi128EEENS4_14SM90_TMA_STOREES21_S23_S23_EEEvvEEEEvNT_6ParamsE --------------------------
	.section	.nv.info._ZN7cutlass13device_kernelINS_4gemm6kernel13GemmUniversalIN4cute5tupleIJiiiiEEENS1_10collective13CollectiveMmaINS1_35MainloopSm100TmaUmmaWarpSpecializedILi3ELi2ELi4ENS5_IJNS4_1CILi1EEENSA_ILi2EEESB_EEEEENS5_IJNSA_ILi128EEESF_NSA_ILi64EEEEEENS_6half_tENS5_IJlSB_lEEESI_SJ_NS4_8TiledMMAINS4_8MMA_AtomIJNS4_20SM100_MMA_F16BF16_SSISI_SI_fLi128ELi128ELNS4_4UMMA5MajorE0ELSO_0ELNSN_7ScaleInE0ELSP_0EEEEEENS4_6LayoutINS5_IJSB_SB_SB_EEENS5_IJNSA_ILi0EEESU_SU_EEEEENS5_IJNS4_10UnderscoreESX_SX_EEEEENS4_23SM90_TMA_LOAD_MULTICASTENS4_14ComposedLayoutINS4_7SwizzleILi3ELi4ELi3EEENS4_18smem_ptr_flag_bitsILi16EEENSS_INS5_IJNSA_ILi8EEESG_EEENS5_IJSG_SB_EEEEEEEvNS4_8identityENS4_13SM90_TMA_LOADES1A_vS1B_EENS_8epilogue10collective18CollectiveEpilogueINS1E_23Sm100TmaWarpSpecializedILi4ELi2ELi32ELb1ELb0EEEJSH_NS5_IJNSS_ISF_SB_EENSS_INSA_ILi32EEESB_EEEEESI_SJ_SI_SJ_NS1E_6fusion15FusionCallbacksIS1I_NS1N_17LinearCombinationISI_fSI_fLNS_15FloatRoundStyleE2EEESH_S1M_JEEENS4_5SM1004TMEM4LOAD26SM100_TMEM_LOAD_32dp32b32xES1C_NS11_INS12_ILi2ELi4ELi3EEES15_NSS_INS5_IJS16_S1K_EEENS5_IJS1K_SB_EEEEEEENS4_39AutoVectorizingCopyWithAssumedAlignmentILi128EEENS4_14SM90_TMA_STOREES21_S23_S23_EEEvvEEEEvNT_6ParamsE,"",@"SHT_CUDA_INFO"
	.sectionflags	@""
	.align	4


	//----- nvinfo : EIATTR_CUDA_API_VERSION
	.align		4
        /*0000*/ 	.byte	0x04, 0x37
        /*0002*/ 	.short	(.L_31 - .L_30)
.L_30:
        /*0004*/ 	.word	0x00000082


	//----- nvinfo : EIATTR_KPARAM_INFO
	.align		4
.L_31:
        /*0008*/ 	.byte	0x04, 0x17
        /*000a*/ 	.short	(.L_33 - .L_32)
.L_32:
        /*000c*/ 	.word	0x00000000
        /*0010*/ 	.short	0x0000
        /*0012*/ 	.short	0x0000
        /*0014*/ 	.byte	0x00, 0xf0, 0x01, 0x20


	//----- nvinfo : EIATTR_AT_ENTRY_FRAGMENTS
	.align		4
.L_33:
        /*0018*/ 	.byte	0x04, 0x4f
        /*001a*/ 	.short	(.L_35 - .L_34)


	//   ....[0]....
.L_34:
        /*001c*/ 	.word	0x00000006


	//----- nvinfo : EIATTR_RESERVED_SMEM_USED
	.align		4
.L_35:
        /*0020*/ 	.byte	0x01, 0x41
	.zero		2


	//----- nvinfo : EIATTR_SPARSE_MMA_MASK
	.align		4
        /*0024*/ 	.byte	0x03, 0x50
        /*0026*/ 	.short	0x0000


	//----- nvinfo : EIATTR_TCGEN05_1CTA_USED
	.align		4
        /*0028*/ 	.byte	0x01, 0x51
	.zero		2


	//----- nvinfo : EIATTR_MAXREG_COUNT
	.align		4
        /*002c*/ 	.byte	0x03, 0x1b
        /*002e*/ 	.short	0x00ff


	//----- nvinfo : EIATTR_NUM_BARRIERS
	.align		4
        /*0030*/ 	.byte	0x02, 0x4c
        /*0032*/ 	.byte	0x07
	.zero		1


	//----- nvinfo : EIATTR_EXTERNS
	.align		4
        /*0034*/ 	.byte	0x04, 0x0f
        /*0036*/ 	.short	(.L_37 - .L_36)


	//   ....[0]....
	.align		4
.L_36:
        /*0038*/ 	.word	index@(__assertfail)


	//----- nvinfo : EIATTR_MERCURY_ISA_VERSION
	.align		4
.L_37:
        /*003c*/ 	.byte	0x03, 0x5f
        /*003e*/ 	.short	0x0101


	//----- nvinfo : EIATTR_INT_WARP_WIDE_INSTR_OFFSETS
	.align		4
        /*0040*/ 	.byte	0x04, 0x31
        /*0042*/ 	.short	(.L_39 - .L_38)


	//   ....[0]....
.L_38:
        /*0044*/ 	.word	0x00003bc0


	//   ....[1]....
        /*0048*/ 	.word	0x00003be0


	//   ....[2]....
        /*004c*/ 	.word	0x00003c10


	//   ....[3]....
        /*0050*/ 	.word	0x00004750


	//   ....[4]....
        /*0054*/ 	.word	0x000047c0


	//   ....[5]....
        /*0058*/ 	.word	0x000048a0


	//   ....[6]....
        /*005c*/ 	.word	0x00004920


	//   ....[7]....
        /*0060*/ 	.word	0x00004a20


	//   ....[8]....
        /*0064*/ 	.word	0x00004aa0


	//   ....[9]....
        /*0068*/ 	.word	0x00004b90


	//   ....[10]....
        /*006c*/ 	.word	0x00004c40


	//----- nvinfo : EIATTR_COOP_GROUP_MASK_REGIDS
	.align		4
.L_39:
        /*0070*/ 	.byte	0x04, 0x29
        /*0072*/ 	.short	(.L_41 - .L_40)


	//   ....[0]....
.L_40:
        /*0074*/ 	.word	0xffffffff


	//   ....[1]....
        /*0078*/ 	.word	0xffffffff


	//   ....[2]....
        /*007c*/ 	.word	0xffffffff


	//   ....[3]....
        /*0080*/ 	.word	0xffffffff


	//   ....[4]....
        /*0084*/ 	.word	0xffffffff


	//   ....[5]....
        /*0088*/ 	.word	0xffffffff


	//   ....[6]....
        /*008c*/ 	.word	0xffffffff


	//   ....[7]....
        /*0090*/ 	.word	0xffffffff


	//   ....[8]....
        /*0094*/ 	.word	0xffffffff


	//   ....[9]....
        /*0098*/ 	.word	0xffffffff


	//   ....[10]....
        /*009c*/ 	.word	0xffffffff


	//   ....[11]....
        /*00a0*/ 	.word	0xffffffff


	//   ....[12]....
        /*00a4*/ 	.word	0xffffffff


	//   ....[13]....
        /*00a8*/ 	.word	0xffffffff


	//----- nvinfo : EIATTR_COOP_GROUP_INSTR_OFFSETS
	.align		4
.L_41:
        /*00ac*/ 	.byte	0x04, 0x28
        /*00ae*/ 	.short	(.L_43 - .L_42)


	//   ....[0]....
.L_42:
        /*00b0*/ 	.word	0x00000080


	//   ....[1]....
        /*00b4*/ 	.word	0x000004f0


	//   ....[2]....
        /*00b8*/ 	.word	0x00000680


	//   ....[3]....
        /*00bc*/ 	.word	0x00000820


	//   ....[4]....
        /*00c0*/ 	.word	0x00000920


	//   ....[5]....
        /*00c4*/ 	.word	0x00000a90


	//   ....[6]....
        /*00c8*/ 	.word	0x00000c30


	//   ....[7]....
        /*00cc*/ 	.word	0x00000de0


	//   ....[8]....
        /*00d0*/ 	.word	0x00001ff0


	//   ....[9]....
        /*00d4*/ 	.word	0x00002e10


	//   ....[10]....
        /*00d8*/ 	.word	0x00003020


	//   ....[11]....
        /*00dc*/ 	.word	0x00003050


	//   ....[12]....
        /*00e0*/ 	.word	0x00003aa0


	//   ....[13]....
        /*00e4*/ 	.word	0x00003cd0


	//----- nvinfo : EIATTR_VRC_CTA_INIT_COUNT
	.align		4
.L_43:
        /*00e8*/ 	.byte	0x02, 0x4a
        /*00ea*/ 	.byte	0x80
	.zero		1


	//----- nvinfo : EIATTR_SYSCALL_OFFSETS
	.align		4
        /*00ec*/ 	.byte	0x04, 0x46
        /*00ee*/ 	.short	(.L_45 - .L_44)


	//   ....[0]....
.L_44:
        /*00f0*/ 	.word	0x00005890


	//   ....[1]....
        /*00f4*/ 	.word	0x00005980


	//   ....[2]....
        /*00f8*/ 	.word	0x00006150


	//   ....[3]....
        /*00fc*/ 	.word	0x00006dd0


	//   ....[4]....
        /*0100*/ 	.word	0x00007a30


	//   ....[5]....
        /*0104*/ 	.word	0x00008690


	//----- nvinfo : EIATTR_MBARRIER_INSTR_OFFSETS
	.align		4
.L_45:
        /*0108*/ 	.byte	0x04, 0x39
        /*010a*/ 	.short	(.L_47 - .L_46)


	//   ....[0]....
.L_46:
        /*010c*/ 	.word	0x00000610
        /*0110*/ 	.word	0x000000ff
        /*0114*/ 	.word	0x00000000
        /*0118*/ 	.short	0x0100
        /*011a*/ 	.byte	0x04
	.zero		1


	//   ....[1]....
        /*011c*/ 	.word	0x00000620
        /*0120*/ 	.word	0x000000ff
        /*0124*/ 	.word	0x00000018
        /*0128*/ 	.short	0x0100
        /*012a*/ 	.byte	0x04
	.zero		1


	//   ....[2]....
        /*012c*/ 	.word	0x00000630
        /*0130*/ 	.word	0x000000ff
        /*0134*/ 	.word	0x00000008
        /*0138*/ 	.short	0x0100
        /*013a*/ 	.byte	0x04
	.zero		1


	//   ....[3]....
        /*013c*/ 	.word	0x00000640
        /*0140*/ 	.word	0x000000ff
        /*0144*/ 	.word	0x00000020
        /*0148*/ 	.short	0x0100
        /*014a*/ 	.byte	0x04
	.zero		1


	//   ....[4]....
        /*014c*/ 	.word	0x00000650
        /*0150*/ 	.word	0x000000ff
        /*0154*/ 	.word	0x00000010
        /*0158*/ 	.short	0x0100
        /*015a*/ 	.byte	0x04
	.zero		1


	//   ....[5]....
        /*015c*/ 	.word	0x00000660
        /*0160*/ 	.word	0x000000ff
        /*0164*/ 	.word	0x00000028
        /*0168*/ 	.short	0x0100
        /*016a*/ 	.byte	0x04
	.zero		1


	//   ....[6]....
        /*016c*/ 	.word	0x00000790
        /*0170*/ 	.word	0x000000ff
        /*0174*/ 	.word	0x00000030
        /*0178*/ 	.short	0x0100
        /*017a*/ 	.byte	0x04
	.zero		1


	//   ....[7]....
        /*017c*/ 	.word	0x000007a0
        /*0180*/ 	.word	0x000000ff
        /*0184*/ 	.word	0x00000050
        /*0188*/ 	.short	0x0100
        /*018a*/ 	.byte	0x04
	.zero		1


	//   ....[8]....
        /*018c*/ 	.word	0x000007b0
        /*0190*/ 	.word	0x000000ff
        /*0194*/ 	.word	0x00000038
        /*0198*/ 	.short	0x0100
        /*019a*/ 	.byte	0x04
	.zero		1


	//   ....[9]....
        /*019c*/ 	.word	0x000007c0
        /*01a0*/ 	.word	0x000000ff
        /*01a4*/ 	.word	0x00000058
        /*01a8*/ 	.short	0x0100
        /*01aa*/ 	.byte	0x04
	.zero		1


	//   ....[10]....
        /*01ac*/ 	.word	0x000007d0
        /*01b0*/ 	.word	0x000000ff
        /*01b4*/ 	.word	0x00000040
        /*01b8*/ 	.short	0x0100
        /*01ba*/ 	.byte	0x04
	.zero		1


	//   ....[11]....
        /*01bc*/ 	.word	0x000007e0
        /*01c0*/ 	.word	0x000000ff
        /*01c4*/ 	.word	0x00000060
        /*01c8*/ 	.short	0x0100
        /*01ca*/ 	.byte	0x04
	.zero		1


	//   ....[12]....
        /*01cc*/ 	.word	0x000007f0
        /*01d0*/ 	.word	0x000000ff
        /*01d4*/ 	.word	0x00000048
        /*01d8*/ 	.short	0x0100
        /*01da*/ 	.byte	0x04
	.zero		1


	//   ....[13]....
        /*01dc*/ 	.word	0x00000800
        /*01e0*/ 	.word	0x000000ff
        /*01e4*/ 	.word	0x00000068
        /*01e8*/ 	.short	0x0100
        /*01ea*/ 	.byte	0x04
	.zero		1


	//   ....[14]....
        /*01ec*/ 	.word	0x000008f0
        /*01f0*/ 	.word	0x000000ff
        /*01f4*/ 	.word	0x00000070
        /*01f8*/ 	.short	0x0100
        /*01fa*/ 	.byte	0x06
	.zero		1


	//   ....[15]....
        /*01fc*/ 	.word	0x00000900
        /*0200*/ 	.word	0x000000ff
        /*0204*/ 	.word	0x00000078
        /*0208*/ 	.short	0x0100
        /*020a*/ 	.byte	0x06
	.zero		1


	//   ....[16]....
        /*020c*/ 	.word	0x00000a40
        /*0210*/ 	.word	0x000000ff
        /*0214*/ 	.word	0x00000080
        /*0218*/ 	.short	0x0100
        /*021a*/ 	.byte	0x06
	.zero		1


	//   ....[17]....
        /*021c*/ 	.word	0x00000a50
        /*0220*/ 	.word	0x000000ff
        /*0224*/ 	.word	0x00000090
        /*0228*/ 	.short	0x0100
        /*022a*/ 	.byte	0x06
	.zero		1


	//   ....[18]....
        /*022c*/ 	.word	0x00000a60
        /*0230*/ 	.word	0x000000ff
        /*0234*/ 	.word	0x00000088
        /*0238*/ 	.short	0x0100
        /*023a*/ 	.byte	0x06
	.zero		1


	//   ....[19]....
        /*023c*/ 	.word	0x00000a70
        /*0240*/ 	.word	0x000000ff
        /*0244*/ 	.word	0x00000098
        /*0248*/ 	.short	0x0100
        /*024a*/ 	.byte	0x06
	.zero		1


	//   ....[20]....
        /*024c*/ 	.word	0x00000ba0
        /*0250*/ 	.word	0x000000ff
        /*0254*/ 	.word	0x000000a0
        /*0258*/ 	.short	0x0100
        /*025a*/ 	.byte	0x04
	.zero		1


	//   ....[21]....
        /*025c*/ 	.word	0x00000bb0
        /*0260*/ 	.word	0x000000ff
        /*0264*/ 	.word	0x000000c0
        /*0268*/ 	.short	0x0100
        /*026a*/ 	.byte	0x04
	.zero		1


	//   ....[22]....
        /*026c*/ 	.word	0x00000bc0
        /*0270*/ 	.word	0x000000ff
        /*0274*/ 	.word	0x000000a8
        /*0278*/ 	.short	0x0100
        /*027a*/ 	.byte	0x04
	.zero		1


	//   ....[23]....
        /*027c*/ 	.word	0x00000bd0
        /*0280*/ 	.word	0x000000ff
        /*0284*/ 	.word	0x000000c8
        /*0288*/ 	.short	0x0100
        /*028a*/ 	.byte	0x04
	.zero		1


	//   ....[24]....
        /*028c*/ 	.word	0x00000be0
        /*0290*/ 	.word	0x000000ff
        /*0294*/ 	.word	0x000000b0
        /*0298*/ 	.short	0x0100
        /*029a*/ 	.byte	0x04
	.zero		1


	//   ....[25]....
        /*029c*/ 	.word	0x00000bf0
        /*02a0*/ 	.word	0x000000ff
        /*02a4*/ 	.word	0x000000d0
        /*02a8*/ 	.short	0x0100
        /*02aa*/ 	.byte	0x04
	.zero		1


	//   ....[26]....
        /*02ac*/ 	.word	0x00000c00
        /*02b0*/ 	.word	0x000000ff
        /*02b4*/ 	.word	0x000000b8
        /*02b8*/ 	.short	0x0100
        /*02ba*/ 	.byte	0x04
	.zero		1


	//   ....[27]....
        /*02bc*/ 	.word	0x00000c10
        /*02c0*/ 	.word	0x000000ff
        /*02c4*/ 	.word	0x000000d8
        /*02c8*/ 	.short	0x0100
        /*02ca*/ 	.byte	0x04
	.zero		1


	//   ....[28]....
        /*02cc*/ 	.word	0x00000d00
        /*02d0*/ 	.word	0x000000ff
        /*02d4*/ 	.word	0x000000e0
        /*02d8*/ 	.short	0x0100
        /*02da*/ 	.byte	0x04
	.zero		1


	//   ....[29]....
        /*02dc*/ 	.word	0x00000d10
        /*02e0*/ 	.word	0x000000ff
        /*02e4*/ 	.word	0x000000f0
        /*02e8*/ 	.short	0x0100
        /*02ea*/ 	.byte	0x04
	.zero		1


	//   ....[30]....
        /*02ec*/ 	.word	0x00000d20
        /*02f0*/ 	.word	0x000000ff
        /*02f4*/ 	.word	0x000000e8
        /*02f8*/ 	.short	0x0100
        /*02fa*/ 	.byte	0x04
	.zero		1


	//   ....[31]....
        /*02fc*/ 	.word	0x00000d30
        /*0300*/ 	.word	0x000000ff
        /*0304*/ 	.word	0x000000f8
        /*0308*/ 	.short	0x0100
        /*030a*/ 	.byte	0x04
	.zero		1


	//   ....[32]....
        /*030c*/ 	.word	0x00001870
        /*0310*/ 	.word	0x00000003
        /*0314*/ 	.word	0x000000f0
        /*0318*/ 	.short	0x010a
        /*031a*/ 	.byte	0xff
	.zero		1


	//   ....[33]....
        /*031c*/ 	.word	0x000018a0
        /*0320*/ 	.word	0x00000003
        /*0324*/ 	.word	0x000000e0
        /*0328*/ 	.short	0x0101
        /*032a*/ 	.byte	0xff
	.zero		1


	//   ....[34]....
        /*032c*/ 	.word	0x00001970
        /*0330*/ 	.word	0x000000ff
        /*0334*/ 	.word	0x00000018
        /*0338*/ 	.short	0x010a
        /*033a*/ 	.byte	0x04
	.zero		1


	//   ....[35]....
        /*033c*/ 	.word	0x000019f0
        /*0340*/ 	.word	0x000000ff
        /*0344*/ 	.word	0x00000018
        /*0348*/ 	.short	0x010a
        /*034a*/ 	.byte	0x21
	.zero		1


	//   ....[36]....
        /*034c*/ 	.word	0x00001b90
        /*0350*/ 	.word	0x000000ff
        /*0354*/ 	.word	0x00000018
        /*0358*/ 	.short	0x010a
        /*035a*/ 	.byte	0x08
	.zero		1


	//   ....[37]....
        /*035c*/ 	.word	0x00001ca0
        /*0360*/ 	.word	0x000000ff
        /*0364*/ 	.word	0x00000078
        /*0368*/ 	.short	0x0101
        /*036a*/ 	.byte	0x06
	.zero		1


	//   ....[38]....
        /*036c*/ 	.word	0x00001cc0
        /*0370*/ 	.word	0x000000ff
        /*0374*/ 	.word	0x00000018
        /*0378*/ 	.short	0x010a
        /*037a*/ 	.byte	0x04
	.zero		1


	//   ....[39]....
        /*037c*/ 	.word	0x00001d40
        /*0380*/ 	.word	0x000000ff
        /*0384*/ 	.word	0x00000018
        /*0388*/ 	.short	0x010a
        /*038a*/ 	.byte	0x11
	.zero		1


	//   ....[40]....
        /*038c*/ 	.word	0x00001ee0
        /*0390*/ 	.word	0x000000ff
        /*0394*/ 	.word	0x00000018
        /*0398*/ 	.short	0x010a
        /*039a*/ 	.byte	0x07
	.zero		1


	//   ....[41]....
        /*039c*/ 	.word	0x00002020
        /*03a0*/ 	.word	0x00000003
        /*03a4*/ 	.word	0x00000080
        /*03a8*/ 	.short	0x010a
        /*03aa*/ 	.byte	0xff
	.zero		1


	//   ....[42]....
        /*03ac*/ 	.word	0x00002170
        /*03b0*/ 	.word	0x00000000
        /*03b4*/ 	.word	0x00000000
        /*03b8*/ 	.short	0x0101
        /*03ba*/ 	.byte	0xff
	.zero		1


	//   ....[43]....
        /*03bc*/ 	.word	0x00002720
        /*03c0*/ 	.word	0x000000ff
        /*03c4*/ 	.word	0x00000000
        /*03c8*/ 	.short	0x010a
        /*03ca*/ 	.byte	0x04
	.zero		1


	//   ....[44]....
        /*03cc*/ 	.word	0x000027b0
        /*03d0*/ 	.word	0x000000ff
        /*03d4*/ 	.word	0x00000000
        /*03d8*/ 	.short	0x010a
        /*03da*/ 	.byte	0x05
	.zero		1


	//   ....[45]....
        /*03dc*/ 	.word	0x00002850
        /*03e0*/ 	.word	0x00000000
        /*03e4*/ 	.word	0x00000000
        /*03e8*/ 	.short	0x010a
        /*03ea*/ 	.byte	0xff
	.zero		1


	//   ....[46]....
        /*03ec*/ 	.word	0x00002970
        /*03f0*/ 	.word	0x00000002
        /*03f4*/ 	.word	0x000000e0
        /*03f8*/ 	.short	0x010a
        /*03fa*/ 	.byte	0xff
	.zero		1


	//   ....[47]....
        /*03fc*/ 	.word	0x000029d0
        /*0400*/ 	.word	0x00000004
        /*0404*/ 	.word	0x00000000
        /*0408*/ 	.short	0x0101
        /*040a*/ 	.byte	0xff
	.zero		1


	//   ....[48]....
        /*040c*/ 	.word	0x000029f0
        /*0410*/ 	.word	0x000000ff
        /*0414*/ 	.word	0x00000090
        /*0418*/ 	.short	0x010a
        /*041a*/ 	.byte	0x04
	.zero		1


	//   ....[49]....
        /*041c*/ 	.word	0x00002b10
        /*0420*/ 	.word	0x00000002
        /*0424*/ 	.word	0x00000080
        /*0428*/ 	.short	0x010a
        /*042a*/ 	.byte	0xff
	.zero		1


	//   ....[50]....
        /*042c*/ 	.word	0x00002c20
        /*0430*/ 	.word	0x00000002
        /*0434*/ 	.word	0x00000000
        /*0438*/ 	.short	0x0101
        /*043a*/ 	.byte	0xff
	.zero		1


	//   ....[51]....
        /*043c*/ 	.word	0x00002cb0
        /*0440*/ 	.word	0x000000ff
        /*0444*/ 	.word	0x00000090
        /*0448*/ 	.short	0x0106
        /*044a*/ 	.byte	0x04
	.zero		1


	//   ....[52]....
        /*044c*/ 	.word	0x00002cd0
        /*0450*/ 	.word	0x000000ff
        /*0454*/ 	.word	0x00000090
        /*0458*/ 	.short	0x010a
        /*045a*/ 	.byte	0x04
	.zero		1


	//   ....[53]....
        /*045c*/ 	.word	0x00002d60
        /*0460*/ 	.word	0x000000ff
        /*0464*/ 	.word	0x00000090
        /*0468*/ 	.short	0x0106
        /*046a*/ 	.byte	0x07
	.zero		1


	//   ....[54]....
        /*046c*/ 	.word	0x00002da0
        /*0470*/ 	.word	0x00000000
        /*0474*/ 	.word	0x00000090
        /*0478*/ 	.short	0x010a
        /*047a*/ 	.byte	0xff
	.zero		1


	//   ....[55]....
        /*047c*/ 	.word	0x000032f0
        /*0480*/ 	.word	0x00000000
        /*0484*/ 	.word	0x00000080
        /*0488*/ 	.short	0x010a
        /*048a*/ 	.byte	0xff
	.zero		1


	//   ....[56]....
        /*048c*/ 	.word	0x00003400
        /*0490*/ 	.word	0x00000003
        /*0494*/ 	.word	0x00000000
        /*0498*/ 	.short	0x0101
        /*049a*/ 	.byte	0xff
	.zero		1


	//   ....[57]....
        /*049c*/ 	.word	0x00003410
        /*04a0*/ 	.word	0x000000ff
        /*04a4*/ 	.word	0x00000000
        /*04a8*/ 	.short	0x010a
        /*04aa*/ 	.byte	0x04
	.zero		1


	//   ....[58]....
        /*04ac*/ 	.word	0x00003430
        /*04b0*/ 	.word	0x000000ff
        /*04b4*/ 	.word	0x000000c0
        /*04b8*/ 	.short	0x010a
        /*04ba*/ 	.byte	0x1e
	.zero		1


	//   ....[59]....
        /*04bc*/ 	.word	0x00003500
        /*04c0*/ 	.word	0x000000ff
        /*04c4*/ 	.word	0x00000000
        /*04c8*/ 	.short	0x010a
        /*04ca*/ 	.byte	0x05
	.zero		1


	//   ....[60]....
        /*04cc*/ 	.word	0x00003640
        /*04d0*/ 	.word	0x000000ff
        /*04d4*/ 	.word	0x00000000
        /*04d8*/ 	.short	0x010a
        /*04da*/ 	.byte	0x04
	.zero		1


	//   ....[61]....
        /*04dc*/ 	.word	0x000038d0
        /*04e0*/ 	.word	0x000000ff
        /*04e4*/ 	.word	0x00000000
        /*04e8*/ 	.short	0x010a
        /*04ea*/ 	.byte	0x04
	.zero		1


	//   ....[62]....
        /*04ec*/ 	.word	0x00003960
        /*04f0*/ 	.word	0x000000ff
        /*04f4*/ 	.word	0x00000000
        /*04f8*/ 	.short	0x010a
        /*04fa*/ 	.byte	0x05
	.zero		1


	//   ....[63]....
        /*04fc*/ 	.word	0x000039f0
        /*0500*/ 	.word	0x000000ff
        /*0504*/ 	.word	0x00000000
        /*0508*/ 	.short	0x010a
        /*050a*/ 	.byte	0x05
	.zero		1


	//   ....[64]....
        /*050c*/ 	.word	0x00003a80
        /*0510*/ 	.word	0x000000ff
        /*0514*/ 	.word	0x00000000
        /*0518*/ 	.short	0x010a
        /*051a*/ 	.byte	0x04
	.zero		1


	//   ....[65]....
        /*051c*/ 	.word	0x00003f50
        /*0520*/ 	.word	0x0000000c
        /*0524*/ 	.word	0x00000080
        /*0528*/ 	.short	0x010a
        /*052a*/ 	.byte	0xff
	.zero		1


	//   ....[66]....
        /*052c*/ 	.word	0x000040c0
        /*0530*/ 	.word	0x00000000
        /*0534*/ 	.word	0x00000000
        /*0538*/ 	.short	0x0101
        /*053a*/ 	.byte	0xff
	.zero		1


	//   ....[67]....
        /*053c*/ 	.word	0x00004550
        /*0540*/ 	.word	0x000000ff
        /*0544*/ 	.word	0x00000078
        /*0548*/ 	.short	0x010a
        /*054a*/ 	.byte	0x15
	.zero		1


	//   ....[68]....
        /*054c*/ 	.word	0x000046d0
        /*0550*/ 	.word	0x000000ff
        /*0554*/ 	.word	0x00000050
        /*0558*/ 	.short	0x010a
        /*055a*/ 	.byte	0x15
	.zero		1


	//   ....[69]....
        /*055c*/ 	.word	0x00004850
        /*0560*/ 	.word	0x000000ff
        /*0564*/ 	.word	0x00000030
        /*0568*/ 	.short	0x010b
        /*056a*/ 	.byte	0x15
	.zero		1


	//   ....[70]....
        /*056c*/ 	.word	0x00004860
        /*0570*/ 	.word	0x000000ff
        /*0574*/ 	.word	0x00000000
        /*0578*/ 	.short	0x0101
        /*057a*/ 	.byte	0x06
	.zero		1


	//   ....[71]....
        /*057c*/ 	.word	0x00004870
        /*0580*/ 	.word	0x000000ff
        /*0584*/ 	.word	0x00000058
        /*0588*/ 	.short	0x010a
        /*058a*/ 	.byte	0x15
	.zero		1


	//   ....[72]....
        /*058c*/ 	.word	0x000049d0
        /*0590*/ 	.word	0x000000ff
        /*0594*/ 	.word	0x00000038
        /*0598*/ 	.short	0x010b
        /*059a*/ 	.byte	0x15
	.zero		1


	//   ....[73]....
        /*059c*/ 	.word	0x000049e0
        /*05a0*/ 	.word	0x000000ff
        /*05a4*/ 	.word	0x00000000
        /*05a8*/ 	.short	0x0101
        /*05aa*/ 	.byte	0x06
	.zero		1


	//   ....[74]....
        /*05ac*/ 	.word	0x000049f0
        /*05b0*/ 	.word	0x000000ff
        /*05b4*/ 	.word	0x00000060
        /*05b8*/ 	.short	0x010a
        /*05ba*/ 	.byte	0x15
	.zero		1


	//   ....[75]....
        /*05bc*/ 	.word	0x00004b40
        /*05c0*/ 	.word	0x000000ff
        /*05c4*/ 	.word	0x00000040
        /*05c8*/ 	.short	0x010b
        /*05ca*/ 	.byte	0x15
	.zero		1


	//   ....[76]....
        /*05cc*/ 	.word	0x00004b50
        /*05d0*/ 	.word	0x000000ff
        /*05d4*/ 	.word	0x00000000
        /*05d8*/ 	.short	0x0101
        /*05da*/ 	.byte	0x06
	.zero		1


	//   ....[77]....
        /*05dc*/ 	.word	0x00004b60
        /*05e0*/ 	.word	0x000000ff
        /*05e4*/ 	.word	0x00000068
        /*05e8*/ 	.short	0x010a
        /*05ea*/ 	.byte	0x15
	.zero		1


	//   ....[78]....
        /*05ec*/ 	.word	0x00004d50
        /*05f0*/ 	.word	0x000000ff
        /*05f4*/ 	.word	0x00000048
        /*05f8*/ 	.short	0x010b
        /*05fa*/ 	.byte	0x15
	.zero		1


	//   ....[79]....
        /*05fc*/ 	.word	0x00004d60
        /*0600*/ 	.word	0x000000ff
        /*0604*/ 	.word	0x00000000
        /*0608*/ 	.short	0x0101
        /*060a*/ 	.byte	0x25
	.zero		1


	//   ....[80]....
        /*060c*/ 	.word	0x00004d90
        /*0610*/ 	.word	0x000000ff
        /*0614*/ 	.word	0x00000050
        /*0618*/ 	.short	0x010a
        /*061a*/ 	.byte	0x15
	.zero		1


	//   ....[81]....
        /*061c*/ 	.word	0x00004db0
        /*0620*/ 	.word	0x000000ff
        /*0624*/ 	.word	0x00000058
        /*0628*/ 	.short	0x010a
        /*062a*/ 	.byte	0x15
	.zero		1


	//   ....[82]....
        /*062c*/ 	.word	0x00004dd0
        /*0630*/ 	.word	0x000000ff
        /*0634*/ 	.word	0x00000060
        /*0638*/ 	.short	0x010a
        /*063a*/ 	.byte	0x15
	.zero		1


	//   ....[83]....
        /*063c*/ 	.word	0x00004e10
        /*0640*/ 	.word	0x00000000
        /*0644*/ 	.word	0x00000068
        /*0648*/ 	.short	0x010a
        /*064a*/ 	.byte	0xff
	.zero		1


	//   ....[84]....
        /*064c*/ 	.word	0x00005120
        /*0650*/ 	.word	0x00000003
        /*0654*/ 	.word	0x00000080
        /*0658*/ 	.short	0x010a
        /*065a*/ 	.byte	0xff
	.zero		1


	//   ....[85]....
        /*065c*/ 	.word	0x000052a0
        /*0660*/ 	.word	0x00000000
        /*0664*/ 	.word	0x00000000
        /*0668*/ 	.short	0x0101
        /*066a*/ 	.byte	0xff
	.zero		1


	//   ....[86]....
        /*066c*/ 	.word	0x00005e10
        /*0670*/ 	.word	0x000000ff
        /*0674*/ 	.word	0x00000030
        /*0678*/ 	.short	0x010a
        /*067a*/ 	.byte	0x2c
	.zero		1


	//   ....[87]....
        /*067c*/ 	.word	0x00005e50
        /*0680*/ 	.word	0x00000063
        /*0684*/ 	.word	0x000000a0
        /*0688*/ 	.short	0x010a
        /*068a*/ 	.byte	0xff
	.zero		1


	//   ....[88]....
        /*068c*/ 	.word	0x00005f40
        /*0690*/ 	.word	0x000000ff
        /*0694*/ 	.word	0x00000030
        /*0698*/ 	.short	0x010a
        /*069a*/ 	.byte	0x2c
	.zero		1


	//   ....[89]....
        /*069c*/ 	.word	0x00006030
        /*06a0*/ 	.word	0x00000063
        /*06a4*/ 	.word	0x000000a0
        /*06a8*/ 	.short	0x010a
        /*06aa*/ 	.byte	0xff
	.zero		1


	//   ....[90]....
        /*06ac*/ 	.word	0x00006b00
        /*06b0*/ 	.word	0x00000000
        /*06b4*/ 	.word	0x00000000
        /*06b8*/ 	.short	0x0101
        /*06ba*/ 	.byte	0xff
	.zero		1


	//   ....[91]....
        /*06bc*/ 	.word	0x00006b10
        /*06c0*/ 	.word	0x00000003
        /*06c4*/ 	.word	0x00000030
        /*06c8*/ 	.short	0x010a
        /*06ca*/ 	.byte	0xff
	.zero		1


	//   ....[92]....
        /*06cc*/ 	.word	0x00006bf0
        /*06d0*/ 	.word	0x00000003
        /*06d4*/ 	.word	0x00000030
        /*06d8*/ 	.short	0x010a
        /*06da*/ 	.byte	0xff
	.zero		1


	//   ....[93]....
        /*06dc*/ 	.word	0x00007760
        /*06e0*/ 	.word	0x0000003d
        /*06e4*/ 	.word	0x00000000
        /*06e8*/ 	.short	0x0101
        /*06ea*/ 	.byte	0xff
	.zero		1


	//   ....[94]....
        /*06ec*/ 	.word	0x00007780
        /*06f0*/ 	.word	0x0000003e
        /*06f4*/ 	.word	0x00000030
        /*06f8*/ 	.short	0x010a
        /*06fa*/ 	.byte	0xff
	.zero		1


	//   ....[95]....
        /*06fc*/ 	.word	0x00007850
        /*0700*/ 	.word	0x0000003e
        /*0704*/ 	.word	0x00000030
        /*0708*/ 	.short	0x010a
        /*070a*/ 	.byte	0xff
	.zero		1


	//   ....[96]....
        /*070c*/ 	.word	0x000083c0
        /*0710*/ 	.word	0x0000003d
        /*0714*/ 	.word	0x00000000
        /*0718*/ 	.short	0x0101
        /*071a*/ 	.byte	0xff
	.zero		1


	//   ....[97]....
        /*071c*/ 	.word	0x000083e0
        /*0720*/ 	.word	0x0000003e
        /*0724*/ 	.word	0x00000030
        /*0728*/ 	.short	0x010a
        /*072a*/ 	.byte	0xff
	.zero		1


	//   ....[98]....
        /*072c*/ 	.word	0x000084b0
        /*0730*/ 	.word	0x0000003e
        /*0734*/ 	.word	0x00000030
        /*0738*/ 	.short	0x010a
        /*073a*/ 	.byte	0xff
	.zero		1


	//   ....[99]....
        /*073c*/ 	.word	0x000087f0
        /*0740*/ 	.word	0x000000ff
        /*0744*/ 	.word	0x00000000
        /*0748*/ 	.short	0x0101
        /*074a*/ 	.byte	0x04
	.zero		1


	//   ....[100]....
        /*074c*/ 	.word	0x00009080
        /*0750*/ 	.word	0x00000002
        /*0754*/ 	.word	0x00000000
        /*0758*/ 	.short	0x0101
        /*075a*/ 	.byte	0xff
	.zero		1


	//   ....[101]....
        /*075c*/ 	.word	0x00009310
        /*0760*/ 	.word	0x000000ff
        /*0764*/ 	.word	0x00000000
        /*0768*/ 	.short	0x0101
        /*076a*/ 	.byte	0x04
	.zero		1


	//   ....[102]....
        /*076c*/ 	.word	0x00009330
        /*0770*/ 	.word	0x00000003
        /*0774*/ 	.word	0x000000f0
        /*0778*/ 	.short	0x010a
        /*077a*/ 	.byte	0xff
	.zero		1


	//   ....[103]....
        /*077c*/ 	.word	0x00009390
        /*0780*/ 	.word	0x00000000
        /*0784*/ 	.word	0x00000018
        /*0788*/ 	.short	0x010a
        /*078a*/ 	.byte	0xff
	.zero		1


	//   ....[104]....
        /*078c*/ 	.word	0x000093f0
        /*0790*/ 	.word	0x00000000
        /*0794*/ 	.word	0x00000018
        /*0798*/ 	.short	0x010a
        /*079a*/ 	.byte	0xff
	.zero		1


	//   ....[105]....
        /*079c*/ 	.word	0x00009440
        /*07a0*/ 	.word	0x00000003
        /*07a4*/ 	.word	0x00000080
        /*07a8*/ 	.short	0x010a
        /*07aa*/ 	.byte	0xff
	.zero		1


	//   ....[106]....
        /*07ac*/ 	.word	0x000094a0
        /*07b0*/ 	.word	0x00000000
        /*07b4*/ 	.word	0x00000000
        /*07b8*/ 	.short	0x010a
        /*07ba*/ 	.byte	0xff
	.zero		1


	//   ....[107]....
        /*07bc*/ 	.word	0x00009500
        /*07c0*/ 	.word	0x00000000
        /*07c4*/ 	.word	0x00000000
        /*07c8*/ 	.short	0x010a
        /*07ca*/ 	.byte	0xff
	.zero		1


	//   ....[108]....
        /*07cc*/ 	.word	0x00009550
        /*07d0*/ 	.word	0x00000002
        /*07d4*/ 	.word	0x000000e0
        /*07d8*/ 	.short	0x010a
        /*07da*/ 	.byte	0xff
	.zero		1


	//   ....[109]....
        /*07dc*/ 	.word	0x000095b0
        /*07e0*/ 	.word	0x00000002
        /*07e4*/ 	.word	0x00000090
        /*07e8*/ 	.short	0x010a
        /*07ea*/ 	.byte	0xff
	.zero		1


	//   ....[110]....
        /*07ec*/ 	.word	0x00009600
        /*07f0*/ 	.word	0x00000002
        /*07f4*/ 	.word	0x00000080
        /*07f8*/ 	.short	0x010a
        /*07fa*/ 	.byte	0xff
	.zero		1


	//   ....[111]....
        /*07fc*/ 	.word	0x00009660
        /*0800*/ 	.word	0x00000000
        /*0804*/ 	.word	0x00000090
        /*0808*/ 	.short	0x010a
        /*080a*/ 	.byte	0xff
	.zero		1


	//   ....[112]....
        /*080c*/ 	.word	0x000096b0
        /*0810*/ 	.word	0x00000000
        /*0814*/ 	.word	0x00000080
        /*0818*/ 	.short	0x010a
        /*081a*/ 	.byte	0xff
	.zero		1


	//   ....[113]....
        /*081c*/ 	.word	0x00009710
        /*0820*/ 	.word	0x00000003
        /*0824*/ 	.word	0x000000c0
        /*0828*/ 	.short	0x010a
        /*082a*/ 	.byte	0xff
	.zero		1


	//   ....[114]....
        /*082c*/ 	.word	0x00009770
        /*0830*/ 	.word	0x00000000
        /*0834*/ 	.word	0x00000000
        /*0838*/ 	.short	0x010a
        /*083a*/ 	.byte	0xff
	.zero		1


	//   ....[115]....
        /*083c*/ 	.word	0x000097d0
        /*0840*/ 	.word	0x00000000
        /*0844*/ 	.word	0x00000000
        /*0848*/ 	.short	0x010a
        /*084a*/ 	.byte	0xff
	.zero		1


	//   ....[116]....
        /*084c*/ 	.word	0x00009830
        /*0850*/ 	.word	0x00000000
        /*0854*/ 	.word	0x00000000
        /*0858*/ 	.short	0x010a
        /*085a*/ 	.byte	0xff
	.zero		1


	//   ....[117]....
        /*085c*/ 	.word	0x00009890
        /*0860*/ 	.word	0x00000000
        /*0864*/ 	.word	0x00000000
        /*0868*/ 	.short	0x010a
        /*086a*/ 	.byte	0xff
	.zero		1


	//   ....[118]....
        /*086c*/ 	.word	0x000098f0
        /*0870*/ 	.word	0x00000000
        /*0874*/ 	.word	0x00000000
        /*0878*/ 	.short	0x010a
        /*087a*/ 	.byte	0xff
	.zero		1


	//   ....[119]....
        /*087c*/ 	.word	0x00009940
        /*0880*/ 	.word	0x0000000c
        /*0884*/ 	.word	0x00000080
        /*0888*/ 	.short	0x010a
        /*088a*/ 	.byte	0xff
	.zero		1


	//   ....[120]....
        /*088c*/ 	.word	0x000099a0
        /*0890*/ 	.word	0x00000000
        /*0894*/ 	.word	0x00000078
        /*0898*/ 	.short	0x010a
        /*089a*/ 	.byte	0xff
	.zero		1


	//   ....[121]....
        /*089c*/ 	.word	0x00009a00
        /*08a0*/ 	.word	0x00000000
        /*08a4*/ 	.word	0x00000050
        /*08a8*/ 	.short	0x010a
        /*08aa*/ 	.byte	0xff
	.zero		1


	//   ....[122]....
        /*08ac*/ 	.word	0x00009a60
        /*08b0*/ 	.word	0x00000000
        /*08b4*/ 	.word	0x00000058
        /*08b8*/ 	.short	0x010a
        /*08ba*/ 	.byte	0xff
	.zero		1


	//   ....[123]....
        /*08bc*/ 	.word	0x00009ac0
        /*08c0*/ 	.word	0x00000000
        /*08c4*/ 	.word	0x00000060
        /*08c8*/ 	.short	0x010a
        /*08ca*/ 	.byte	0xff
	.zero		1


	//   ....[124]....
        /*08cc*/ 	.word	0x00009b20
        /*08d0*/ 	.word	0x00000000
        /*08d4*/ 	.word	0x00000068
        /*08d8*/ 	.short	0x010a
        /*08da*/ 	.byte	0xff
	.zero		1


	//   ....[125]....
        /*08dc*/ 	.word	0x00009b80
        /*08e0*/ 	.word	0x00000000
        /*08e4*/ 	.word	0x00000050
        /*08e8*/ 	.short	0x010a
        /*08ea*/ 	.byte	0xff
	.zero		1


	//   ....[126]....
        /*08ec*/ 	.word	0x00009be0
        /*08f0*/ 	.word	0x00000000
        /*08f4*/ 	.word	0x00000058
        /*08f8*/ 	.short	0x010a
        /*08fa*/ 	.byte	0xff
	.zero		1


	//   ....[127]....
        /*08fc*/ 	.word	0x00009c40
        /*0900*/ 	.word	0x00000000
        /*0904*/ 	.word	0x00000060
        /*0908*/ 	.short	0x010a
        /*090a*/ 	.byte	0xff
	.zero		1


	//   ....[128]....
        /*090c*/ 	.word	0x00009c90
        /*0910*/ 	.word	0x00000003
        /*0914*/ 	.word	0x00000080
        /*0918*/ 	.short	0x010a
        /*091a*/ 	.byte	0xff
	.zero		1


	//   ....[129]....
        /*091c*/ 	.word	0x00009cf0
        /*0920*/ 	.word	0x00000002
        /*0924*/ 	.word	0x00000030
        /*0928*/ 	.short	0x010a
        /*092a*/ 	.byte	0xff
	.zero		1


	//   ....[130]....
        /*092c*/ 	.word	0x00009d40
        /*0930*/ 	.word	0x00000063
        /*0934*/ 	.word	0x000000a0
        /*0938*/ 	.short	0x010a
        /*093a*/ 	.byte	0xff
	.zero		1


	//   ....[131]....
        /*093c*/ 	.word	0x00009d90
        /*0940*/ 	.word	0x00000003
        /*0944*/ 	.word	0x00000030
        /*0948*/ 	.short	0x010a
        /*094a*/ 	.byte	0xff
	.zero		1


	//   ....[132]....
        /*094c*/ 	.word	0x00009de0
        /*0950*/ 	.word	0x0000003e
        /*0954*/ 	.word	0x00000030
        /*0958*/ 	.short	0x010a
        /*095a*/ 	.byte	0xff
	.zero		1


	//   ....[133]....
        /*095c*/ 	.word	0x00009e30
        /*0960*/ 	.word	0x0000003e
        /*0964*/ 	.word	0x00000030
        /*0968*/ 	.short	0x010a
        /*096a*/ 	.byte	0xff
	.zero		1


	//----- nvinfo : EIATTR_NUM_MBARRIERS
	.align		4
.L_47:
        /*096c*/ 	.byte	0x03, 0x38
        /*096e*/ 	.short	0x0020


	//----- nvinfo : EIATTR_EXIT_INSTR_OFFSETS
	.align		4
        /*0970*/ 	.byte	0x04, 0x1c
        /*0972*/ 	.short	(.L_49 - .L_48)


	//   ....[0]....
.L_48:
        /*0974*/ 	.word	0x00002880


	//   ....[1]....
        /*0978*/ 	.word	0x00002d70


	//   ....[2]....
        /*097c*/ 	.word	0x00002dd0


	//   ....[3]....
        /*0980*/ 	.word	0x00003ce0


	//   ....[4]....
        /*0984*/ 	.word	0x00004e40


	//   ....[5]....
        /*0988*/ 	.word	0x00004e80


	//   ....[6]....
        /*098c*/ 	.word	0x00009200


	//   ....[7]....
        /*0990*/ 	.word	0x00009280


	//   ....[8]....
        /*0994*/ 	.word	0x000092b0


	//   ....[9]....
        /*0998*/ 	.word	0x00009320


	//----- nvinfo : EIATTR_MAX_THREADS
	.align		4
.L_49:
        /*099c*/ 	.byte	0x04, 0x05
        /*099e*/ 	.short	(.L_51 - .L_50)
.L_50:
        /*09a0*/ 	.word	0x00000100
        /*09a4*/ 	.word	0x00000001
        /*09a8*/ 	.word	0x00000001


	//----- nvinfo : EIATTR_CRS_STACK_SIZE
	.align		4
.L_51:
        /*09ac*/ 	.byte	0x04, 0x1e
        /*09ae*/ 	.short	(.L_53 - .L_52)
.L_52:
        /*09b0*/ 	.word	0x00000000


	//----- nvinfo : EIATTR_CBANK_PARAM_SIZE
	.align		4
.L_53:
        /*09b4*/ 	.byte	0x03, 0x19
        /*09b6*/ 	.short	0x0800


	//----- nvinfo : EIATTR_PARAM_CBANK
	.align		4
        /*09b8*/ 	.byte	0x04, 0x0a
        /*09ba*/ 	.short	(.L_55 - .L_54)
	.align		4
.L_54:
        /*09bc*/ 	.word	index@(.nv.constant0._ZN7cutlass13device_kernelINS_4gemm6kernel13GemmUniversalIN4cute5tupleIJiiiiEEENS1_10collective13CollectiveMmaINS1_35MainloopSm100TmaUmmaWarpSpecializedILi3ELi2ELi4ENS5_IJNS4_1CILi1EEENSA_ILi2EEESB_EEEEENS5_IJNSA_ILi128EEESF_NSA_ILi64EEEEEENS_6half_tENS5_IJlSB_lEEESI_SJ_NS4_8TiledMMAINS4_8MMA_AtomIJNS4_20SM100_MMA_F16BF16_SSISI_SI_fLi128ELi128ELNS4_4UMMA5MajorE0ELSO_0ELNSN_7ScaleInE0ELSP_0EEEEEENS4_6LayoutINS5_IJSB_SB_SB_EEENS5_IJNSA_ILi0EEESU_SU_EEEEENS5_IJNS4_10UnderscoreESX_SX_EEEEENS4_23SM90_TMA_LOAD_MULTICASTENS4_14ComposedLayoutINS4_7SwizzleILi3ELi4ELi3EEENS4_18smem_ptr_flag_bitsILi16EEENSS_INS5_IJNSA_ILi8EEESG_EEENS5_IJSG_SB_EEEEEEEvNS4_8identityENS4_13SM90_TMA_LOADES1A_vS1B_EENS_8epilogue10collective18CollectiveEpilogueINS1E_23Sm100TmaWarpSpecializedILi4ELi2ELi32ELb1ELb0EEEJSH_NS5_IJNSS_ISF_SB_EENSS_INSA_ILi32EEESB_EEEEESI_SJ_SI_SJ_NS1E_6fusion15FusionCallbacksIS1I_NS1N_17LinearCombinationISI_fSI_fLNS_15FloatRoundStyleE2EEESH_S1M_JEEENS4_5SM1004TMEM4LOAD26SM100_TMEM_LOAD_32dp32b32xES1C_NS11_INS12_ILi2ELi4ELi3EEES15_NSS_INS5_IJS16_S1K_EEENS5_IJS1K_SB_EEEEEEENS4_39AutoVectorizingCopyWithAssumedAlignmentILi128EEENS4_14SM90_TMA_STOREES21_S23_S23_EEEvvEEEEvNT_6ParamsE)
        /*09c0*/ 	.short	0x0380
        /*09c2*/ 	.short	0x0800


	//----- nvinfo : EIATTR_SW_WAR
	.align		4
.L_55:
        /*09c4*/ 	.byte	0x04, 0x36
        /*09c6*/ 	.short	(.L_57 - .L_56)
.L_56:
        /*09c8*/ 	.word	0x00000008
.L_57:


//--------------------- .nv.callgraph             --------------------------
	.section	.nv.callgraph,"",@"SHT_CUDA_CALLGRAPH"
	.align	4
	.sectionentsize	8
	.align		4
        /*0000*/ 	.word	0x00000000
	.align		4
        /*0004*/ 	.word	0xffffffff
	.align		4
        /*0008*/ 	.word	index@(_ZN7cutlass13device_kernelINS_4gemm6kernel13GemmUniversalIN4cute5tupleIJiiiiEEENS1_10collective13CollectiveMmaINS1_35MainloopSm100TmaUmmaWarpSpecializedILi3ELi2ELi4ENS5_IJNS4_1CILi1EEENSA_ILi2EEESB_EEEEENS5_IJNSA_ILi128EEESF_NSA_ILi64EEEEEENS_6half_tENS5_IJlSB_lEEESI_SJ_NS4_8TiledMMAINS4_8MMA_AtomIJNS4_20SM100_MMA_F16BF16_SSISI_SI_fLi128ELi128ELNS4_4UMMA5MajorE0ELSO_0ELNSN_7ScaleInE0ELSP_0EEEEEENS4_6LayoutINS5_IJSB_SB_SB_EEENS5_IJNSA_ILi0EEESU_SU_EEEEENS5_IJNS4_10UnderscoreESX_SX_EEEEENS4_23SM90_TMA_LOAD_MULTICASTENS4_14ComposedLayoutINS4_7SwizzleILi3ELi4ELi3EEENS4_18smem_ptr_flag_bitsILi16EEENSS_INS5_IJNSA_ILi8EEESG_EEENS5_IJSG_SB_EEEEEEEvNS4_8identityENS4_13SM90_TMA_LOADES1A_vS1B_EENS_8epilogue10collective18CollectiveEpilogueINS1E_23Sm100TmaWarpSpecializedILi4ELi2ELi32ELb1ELb0EEEJSH_NS5_IJNSS_ISF_SB_EENSS_INSA_ILi32EEESB_EEEEESI_SJ_SI_SJ_NS1E_6fusion15FusionCallbacksIS1I_NS1N_17LinearCombinationISI_fSI_fLNS_15FloatRoundStyleE2EEESH_S1M_JEEENS4_5SM1004TMEM4LOAD26SM100_TMEM_LOAD_32dp32b32xES1C_NS11_INS12_ILi2ELi4ELi3EEES15_NSS_INS5_IJS16_S1K_EEENS5_IJS1K_SB_EEEEEEENS4_39AutoVectorizingCopyWithAssumedAlignmentILi128EEENS4_14SM90_TMA_STOREES21_S23_S23_EEEvvEEEEvNT_6ParamsE)
	.align		4
        /*000c*/ 	.word	index@(__assertfail)
	.align		4
        /*0010*/ 	.word	0x00000000
	.align		4
        /*0014*/ 	.word	0xfffffffe
	.align		4
        /*0018*/ 	.word	0x00000000
	.align		4
        /*001c*/ 	.word	0xfffffffd
	.align		4
        /*0020*/ 	.word	0x00000000
	.align		4
        /*0024*/ 	.word	0xfffffffc


//--------------------- .nv.constant4             --------------------------
	.section	.nv.constant4,"a",@progbits
	.align	8
	.align		8
.nv.constant4:
        /*0000*/ 	.dword	__assertfail
	.align		8
        /*0008*/ 	.dword	__unnamed_1
	.align		8
        /*0010*/ 	.dword	__unnamed_2
	.align		8
        /*0018*/ 	.dword	_ZN40_INTERNAL_361116e0_4_k_cu_7856a450_334694cuda3std3__45__cpo5beginE
	.align		8
        /*0020*/ 	.dword	_ZN40_INTERNAL_361116e0_4_k_cu_7856a450_334694cuda3std3__45__cpo3endE
	.align		8
        /*0028*/ 	.dword	_ZN40_INTERNAL_361116e0_4_k_cu_7856a450_334694cuda3std3__45__cpo6cbeginE
	.align		8
        /*0030*/ 	.dword	_ZN40_INTERNAL_361116e0_4_k_cu_7856a450_334694cuda3std3__45__cpo4cendE
	.align		8
        /*0038*/ 	.dword	_ZN40_INTERNAL_361116e0_4_k_cu_7856a450_334694cuda3std3__442_GLOBAL__N__361116e0_4_k_cu_7856a450_334696ignoreE
	.align		8
        /*0040*/ 	.dword	_ZN40_INTERNAL_361116e0_4_k_cu_7856a450_334694cuda3std3__419piecewise_constructE
	.align		8
        /*0048*/ 	.dword	_ZN40_INTERNAL_361116e0_4_k_cu_7856a450_334694cuda3std3__48in_placeE
	.align		8
        /*0050*/ 	.dword	_ZN40_INTERNAL_361116e0_4_k_cu_7856a450_334694cuda3std6ranges3__45__cpo4swapE
	.align		8
        /*0058*/ 	.dword	_ZN40_INTERNAL_361116e0_4_k_cu_7856a450_334694cuda3std6ranges3__45__cpo9iter_moveE
	.align		8
        /*0060*/ 	.dword	_ZN40_INTERNAL_361116e0_4_k_cu_7856a450_334694cute7productE
	.align		8
        /*0068*/ 	.dword	_ZN40_INTERNAL_361116e0_4_k_cu_7856a450_334694cute1_E
	.align		8
        /*0070*/ 	.dword	$str$25
	.align		8
        /*0078*/ 	.dword	$str$26
	.align		8
        /*0080*/ 	.dword	$str$27
	.align		8
        /*0088*/ 	.dword	$str$28


//--------------------- .text._ZN7cutlass13device_kernelINS_4gemm6kernel13GemmUniversalIN4cute5tupleIJiiiiEEENS1_10collective13CollectiveMmaINS1_35MainloopSm100TmaUmmaWarpSpecializedILi3ELi2ELi4ENS5_IJNS4_1CILi1EEENSA_ILi2EEESB_EEEEENS5_IJNSA_ILi128EEESF_NSA_ILi64EEEEEENS_6half_tENS5_IJlSB_lEEESI_SJ_NS4_8TiledMMAINS4_8MMA_AtomIJNS4_20SM100_MMA_F16BF16_SSISI_SI_fLi128ELi128ELNS4_4UMMA5MajorE0ELSO_0ELNSN_7ScaleInE0ELSP_0EEEEEENS4_6LayoutINS5_IJSB_SB_SB_EEENS5_IJNSA_ILi0EEESU_SU_EEEEENS5_IJNS4_10UnderscoreESX_SX_EEEEENS4_23SM90_TMA_LOAD_MULTICASTENS4_14ComposedLayoutINS4_7SwizzleILi3ELi4ELi3EEENS4_18smem_ptr_flag_bitsILi16EEENSS_INS5_IJNSA_ILi8EEESG_EEENS5_IJSG_SB_EEEEEEEvNS4_8identityENS4_13SM90_TMA_LOADES1A_vS1B_EENS_8epilogue10collective18CollectiveEpilogueINS1E_23Sm100TmaWarpSpecializedILi4ELi2ELi32ELb1ELb0EEEJSH_NS5_IJNSS_ISF_SB_EENSS_INSA_ILi32EEESB_EEEEESI_SJ_SI_SJ_NS1E_6fusion15FusionCallbacksIS1I_NS1N_17LinearCombinationISI_fSI_fLNS_15FloatRoundStyleE2EEESH_S1M_JEEENS4_5SM1004TMEM4LOAD26SM100_TMEM_LOAD_32dp32b32xES1C_NS11_INS12_ILi2ELi4ELi3EEES15_NSS_INS5_IJS16_S1K_EEENS5_IJS1K_SB_EEEEEEENS4_39AutoVectorizingCopyWithAssumedAlignmentILi128EEENS4_14SM90_TMA_STOREES21_S23_S23_EEEvvEEEEvNT_6ParamsE --------------------------
	.section	.text._ZN7cutlass13device_kernelINS_4gemm6kernel13GemmUniversalIN4cute5tupleIJiiiiEEENS1_10collective13CollectiveMmaINS1_35MainloopSm100TmaUmmaWarpSpecializedILi3ELi2ELi4ENS5_IJNS4_1CILi1EEENSA_ILi2EEESB_EEEEENS5_IJNSA_ILi128EEESF_NSA_ILi64EEEEEENS_6half_tENS5_IJlSB_lEEESI_SJ_NS4_8TiledMMAINS4_8MMA_AtomIJNS4_20SM100_MMA_F16BF16_SSISI_SI_fLi128ELi128ELNS4_4UMMA5MajorE0ELSO_0ELNSN_7ScaleInE0ELSP_0EEEEEENS4_6LayoutINS5_IJSB_SB_SB_EEENS5_IJNSA_ILi0EEESU_SU_EEEEENS5_IJNS4_10UnderscoreESX_SX_EEEEENS4_23SM90_TMA_LOAD_MULTICASTENS4_14ComposedLayoutINS4_7SwizzleILi3ELi4ELi3EEENS4_18smem_ptr_flag_bitsILi16EEENSS_INS5_IJNSA_ILi8EEESG_EEENS5_IJSG_SB_EEEEEEEvNS4_8identityENS4_13SM90_TMA_LOADES1A_vS1B_EENS_8epilogue10collective18CollectiveEpilogueINS1E_23Sm100TmaWarpSpecializedILi4ELi2ELi32ELb1ELb0EEEJSH_NS5_IJNSS_ISF_SB_EENSS_INSA_ILi32EEESB_EEEEESI_SJ_SI_SJ_NS1E_6fusion15FusionCallbacksIS1I_NS1N_17LinearCombinationISI_fSI_fLNS_15FloatRoundStyleE2EEESH_S1M_JEEENS4_5SM1004TMEM4LOAD26SM100_TMEM_LOAD_32dp32b32xES1C_NS11_INS12_ILi2ELi4ELi3EEES15_NSS_INS5_IJS16_S1K_EEENS5_IJS1K_SB_EEEEEEENS4_39AutoVectorizingCopyWithAssumedAlignmentILi128EEENS4_14SM90_TMA_STOREES21_S23_S23_EEEvvEEEEvNT_6ParamsE,"ax",@progbits
	.align	128
.text._ZN7cutlass13device_kernelINS_4gemm6kernel13GemmUniversalIN4cute5tupleIJiiiiEEENS1_10collective13CollectiveMmaINS1_35MainloopSm100TmaUmmaWarpSpecializedILi3ELi2ELi4ENS5_IJNS4_1CILi1EEENSA_ILi2EEESB_EEEEENS5_IJNSA_ILi128EEESF_NSA_ILi64EEEEEENS_6half_tENS5_IJlSB_lEEESI_SJ_NS4_8TiledMMAINS4_8MMA_AtomIJNS4_20SM100_MMA_F16BF16_SSISI_SI_fLi128ELi128ELNS4_4UMMA5MajorE0ELSO_0ELNSN_7ScaleInE0ELSP_0EEEEEENS4_6LayoutINS5_IJSB_SB_SB_EEENS5_IJNSA_ILi0EEESU_SU_EEEEENS5_IJNS4_10UnderscoreESX_SX_EEEEENS4_23SM90_TMA_LOAD_MULTICASTENS4_14ComposedLayoutINS4_7SwizzleILi3ELi4ELi3EEENS4_18smem_ptr_flag_bitsILi16EEENSS_INS5_IJNSA_ILi8EEESG_EEENS5_IJSG_SB_EEEEEEEvNS4_8identityENS4_13SM90_TMA_LOADES1A_vS1B_EENS_8epilogue10collective18CollectiveEpilogueINS1E_23Sm100TmaWarpSpecializedILi4ELi2ELi32ELb1ELb0EEEJSH_NS5_IJNSS_ISF_SB_EENSS_INSA_ILi32EEESB_EEEEESI_SJ_SI_SJ_NS1E_6fusion15FusionCallbacksIS1I_NS1N_17LinearCombinationISI_fSI_fLNS_15FloatRoundStyleE2EEESH_S1M_JEEENS4_5SM1004TMEM4LOAD26SM100_TMEM_LOAD_32dp32b32xES1C_NS11_INS12_ILi2ELi4ELi3EEES15_NSS_INS5_IJS16_S1K_EEENS5_IJS1K_SB_EEEEEEENS4_39AutoVectorizingCopyWithAssumedAlignmentILi128EEENS4_14SM90_TMA_STOREES21_S23_S23_EEEvvEEEEvNT_6ParamsE:
        .type           _ZN7cutlass13device_kernelINS_4gemm6kernel13GemmUniversalIN4cute5tupleIJiiiiEEENS1_10collective13CollectiveMmaINS1_35MainloopSm100TmaUmmaWarpSpecializedILi3ELi2ELi4ENS5_IJNS4_1CILi1EEENSA_ILi2EEESB_EEEEENS5_IJNSA_ILi128EEESF_NSA_ILi64EEEEEENS_6half_tENS5_IJlSB_lEEESI_SJ_NS4_8TiledMMAINS4_8MMA_AtomIJNS4_20SM100_MMA_F16BF16_SSISI_SI_fLi128ELi128ELNS4_4UMMA5MajorE0ELSO_0ELNSN_7ScaleInE0ELSP_0EEEEEENS4_6LayoutINS5_IJSB_SB_SB_EEENS5_IJNSA_ILi0EEESU_SU_EEEEENS5_IJNS4_10UnderscoreESX_SX_EEEEENS4_23SM90_TMA_LOAD_MULTICASTENS4_14ComposedLayoutINS4_7SwizzleILi3ELi4ELi3EEENS4_18smem_ptr_flag_bitsILi16EEENSS_INS5_IJNSA_ILi8EEESG_EEENS5_IJSG_SB_EEEEEEEvNS4_8identityENS4_13SM90_TMA_LOADES1A_vS1B_EENS_8epilogue10collective18CollectiveEpilogueINS1E_23Sm100TmaWarpSpecializedILi4ELi2ELi32ELb1ELb0EEEJSH_NS5_IJNSS_ISF_SB_EENSS_INSA_ILi32EEESB_EEEEESI_SJ_SI_SJ_NS1E_6fusion15FusionCallbacksIS1I_NS1N_17LinearCombinationISI_fSI_fLNS_15FloatRoundStyleE2EEESH_S1M_JEEENS4_5SM1004TMEM4LOAD26SM100_TMEM_LOAD_32dp32b32xES1C_NS11_INS12_ILi2ELi4ELi3EEES15_NSS_INS5_IJS16_S1K_EEENS5_IJS1K_SB_EEEEEEENS4_39AutoVectorizingCopyWithAssumedAlignmentILi128EEENS4_14SM90_TMA_STOREES21_S23_S23_EEEvvEEEEvNT_6ParamsE,@function
        .size           _ZN7cutlass13device_kernelINS_4gemm6kernel13GemmUniversalIN4cute5tupleIJiiiiEEENS1_10collective13CollectiveMmaINS1_35MainloopSm100TmaUmmaWarpSpecializedILi3ELi2ELi4ENS5_IJNS4_1CILi1EEENSA_ILi2EEESB_EEEEENS5_IJNSA_ILi128EEESF_NSA_ILi64EEEEEENS_6half_tENS5_IJlSB_lEEESI_SJ_NS4_8TiledMMAINS4_8MMA_AtomIJNS4_20SM100_MMA_F16BF16_SSISI_SI_fLi128ELi128ELNS4_4UMMA5MajorE0ELSO_0ELNSN_7ScaleInE0ELSP_0EEEEEENS4_6LayoutINS5_IJSB_SB_SB_EEENS5_IJNSA_ILi0EEESU_SU_EEEEENS5_IJNS4_10UnderscoreESX_SX_EEEEENS4_23SM90_TMA_LOAD_MULTICASTENS4_14ComposedLayoutINS4_7SwizzleILi3ELi4ELi3EEENS4_18smem_ptr_flag_bitsILi16EEENSS_INS5_IJNSA_ILi8EEESG_EEENS5_IJSG_SB_EEEEEEEvNS4_8identityENS4_13SM90_TMA_LOADES1A_vS1B_EENS_8epilogue10collective18CollectiveEpilogueINS1E_23Sm100TmaWarpSpecializedILi4ELi2ELi32ELb1ELb0EEEJSH_NS5_IJNSS_ISF_SB_EENSS_INSA_ILi32EEESB_EEEEESI_SJ_SI_SJ_NS1E_6fusion15FusionCallbacksIS1I_NS1N_17LinearCombinationISI_fSI_fLNS_15FloatRoundStyleE2EEESH_S1M_JEEENS4_5SM1004TMEM4LOAD26SM100_TMEM_LOAD_32dp32b32xES1C_NS11_INS12_ILi2ELi4ELi3EEES15_NSS_INS5_IJS16_S1K_EEENS5_IJS1K_SB_EEEEEEENS4_39AutoVectorizingCopyWithAssumedAlignmentILi128EEENS4_14SM90_TMA_STOREES21_S23_S23_EEEvvEEEEvNT_6ParamsE,(.L_x_180 - _ZN7cutlass13device_kernelINS_4gemm6kernel13GemmUniversalIN4cute5tupleIJiiiiEEENS1_10collective13CollectiveMmaINS1_35MainloopSm100TmaUmmaWarpSpecializedILi3ELi2ELi4ENS5_IJNS4_1CILi1EEENSA_ILi2EEESB_EEEEENS5_IJNSA_ILi128EEESF_NSA_ILi64EEEEEENS_6half_tENS5_IJlSB_lEEESI_SJ_NS4_8TiledMMAINS4_8MMA_AtomIJNS4_20SM100_MMA_F16BF16_SSISI_SI_fLi128ELi128ELNS4_4UMMA5MajorE0ELSO_0ELNSN_7ScaleInE0ELSP_0EEEEEENS4_6LayoutINS5_IJSB_SB_SB_EEENS5_IJNSA_ILi0EEESU_SU_EEEEENS5_IJNS4_10UnderscoreESX_SX_EEEEENS4_23SM90_TMA_LOAD_MULTICASTENS4_14ComposedLayoutINS4_7SwizzleILi3ELi4ELi3EEENS4_18smem_ptr_flag_bitsILi16EEENSS_INS5_IJNSA_ILi8EEESG_EEENS5_IJSG_SB_EEEEEEEvNS4_8identityENS4_13SM90_TMA_LOADES1A_vS1B_EENS_8epilogue10collective18CollectiveEpilogueINS1E_23Sm100TmaWarpSpecializedILi4ELi2ELi32ELb1ELb0EEEJSH_NS5_IJNSS_ISF_SB_EENSS_INSA_ILi32EEESB_EEEEESI_SJ_SI_SJ_NS1E_6fusion15FusionCallbacksIS1I_NS1N_17LinearCombinationISI_fSI_fLNS_15FloatRoundStyleE2EEESH_S1M_JEEENS4_5SM1004TMEM4LOAD26SM100_TMEM_LOAD_32dp32b32xES1C_NS11_INS12_ILi2ELi4ELi3EEES15_NSS_INS5_IJS16_S1K_EEENS5_IJS1K_SB_EEEEEEENS4_39AutoVectorizingCopyWithAssumedAlignmentILi128EEENS4_14SM90_TMA_STOREES21_S23_S23_EEEvvEEEEvNT_6ParamsE)
        .other          _ZN7cutlass13device_kernelINS_4gemm6kernel13GemmUniversalIN4cute5tupleIJiiiiEEENS1_10collective13CollectiveMmaINS1_35MainloopSm100TmaUmmaWarpSpecializedILi3ELi2ELi4ENS5_IJNS4_1CILi1EEENSA_ILi2EEESB_EEEEENS5_IJNSA_ILi128EEESF_NSA_ILi64EEEEEENS_6half_tENS5_IJlSB_lEEESI_SJ_NS4_8TiledMMAINS4_8MMA_AtomIJNS4_20SM100_MMA_F16BF16_SSISI_SI_fLi128ELi128ELNS4_4UMMA5MajorE0ELSO_0ELNSN_7ScaleInE0ELSP_0EEEEEENS4_6LayoutINS5_IJSB_SB_SB_EEENS5_IJNSA_ILi0EEESU_SU_EEEEENS5_IJNS4_10UnderscoreESX_SX_EEEEENS4_23SM90_TMA_LOAD_MULTICASTENS4_14ComposedLayoutINS4_7SwizzleILi3ELi4ELi3EEENS4_18smem_ptr_flag_bitsILi16EEENSS_INS5_IJNSA_ILi8EEESG_EEENS5_IJSG_SB_EEEEEEEvNS4_8identityENS4_13SM90_TMA_LOADES1A_vS1B_EENS_8epilogue10collective18CollectiveEpilogueINS1E_23Sm100TmaWarpSpecializedILi4ELi2ELi32ELb1ELb0EEEJSH_NS5_IJNSS_ISF_SB_EENSS_INSA_ILi32EEESB_EEEEESI_SJ_SI_SJ_NS1E_6fusion15FusionCallbacksIS1I_NS1N_17LinearCombinationISI_fSI_fLNS_15FloatRoundStyleE2EEESH_S1M_JEEENS4_5SM1004TMEM4LOAD26SM100_TMEM_LOAD_32dp32b32xES1C_NS11_INS12_ILi2ELi4ELi3EEES15_NSS_INS5_IJS16_S1K_EEENS5_IJS1K_SB_EEEEEEENS4_39AutoVectorizingCopyWithAssumedAlignmentILi128EEENS4_14SM90_TMA_STOREES21_S23_S23_EEEvvEEEEvNT_6ParamsE,@"STO_CUDA_ENTRY STV_DEFAULT"
_ZN7cutlass13device_kernelINS_4gemm6kernel13GemmUniversalIN4cute5tupleIJiiiiEEENS1_10collective13CollectiveMmaINS1_35MainloopSm100TmaUmmaWarpSpecializedILi3ELi2ELi4ENS5_IJNS4_1CILi1EEENSA_ILi2EEESB_EEEEENS5_IJNSA_ILi128EEESF_NSA_ILi64EEEEEENS_6half_tENS5_IJlSB_lEEESI_SJ_NS4_8TiledMMAINS4_8MMA_AtomIJNS4_20SM100_MMA_F16BF16_SSISI_SI_fLi128ELi128ELNS4_4UMMA5MajorE0ELSO_0ELNSN_7ScaleInE0ELSP_0EEEEEENS4_6LayoutINS5_IJSB_SB_SB_EEENS5_IJNSA_ILi0EEESU_SU_EEEEENS5_IJNS4_10UnderscoreESX_SX_EEEEENS4_23SM90_TMA_LOAD_MULTICASTENS4_14ComposedLayoutINS4_7SwizzleILi3ELi4ELi3EEENS4_18smem_ptr_flag_bitsILi16EEENSS_INS5_IJNSA_ILi8EEESG_EEENS5_IJSG_SB_EEEEEEEvNS4_8identityENS4_13SM90_TMA_LOADES1A_vS1B_EENS_8epilogue10collective18CollectiveEpilogueINS1E_23Sm100TmaWarpSpecializedILi4ELi2ELi32ELb1ELb0EEEJSH_NS5_IJNSS_ISF_SB_EENSS_INSA_ILi32EEESB_EEEEESI_SJ_SI_SJ_NS1E_6fusion15FusionCallbacksIS1I_NS1N_17LinearCombinationISI_fSI_fLNS_15FloatRoundStyleE2EEESH_S1M_JEEENS4_5SM1004TMEM4LOAD26SM100_TMEM_LOAD_32dp32b32xES1C_NS11_INS12_ILi2ELi4ELi3EEES15_NSS_INS5_IJS16_S1K_EEENS5_IJS1K_SB_EEEEEEENS4_39AutoVectorizingCopyWithAssumedAlignmentILi128EEENS4_14SM90_TMA_STOREES21_S23_S23_EEEvvEEEEvNT_6ParamsE:
[----:B------:R-:W1:Y:S01]  /*0000*/  LDC R1, c[0x0][0x37c] ;  /* 0x0000df00ff017b82 */ /* 0x000e620000000800 */
[----:B------:R-:W2:Y:S01]  /*0010*/  S2R R94, SR_TID.X ;  /* 0x00000000005e7919 */ /* 0x000ea20000002100 */
[----:B------:R-:W3:Y:S01]  /*0020*/  LDCU.64 UR8, c[0x0][0x890] ;  /* 0x00011200ff0877ac */ /* 0x000ee20008000a00 */
[----:B------:R-:W-:Y:S02]  /*0030*/  PRMT R80, RZ, 0x7610, R80 ;  /* 0x00007610ff507816 */ /* 0x000fe40000000050 */
[----:B------:R-:W-:Y:S01]  /*0040*/  ELECT P3, URZ, PT ;  /* 0x0000000000ff782f */ /* 0x000fe20003860000 */
[----:B---3--:R-:W-:-:S04]  /*0050*/  UISETP.NE.U32.AND UP0, UPT, UR8, URZ, UPT ;  /* 0x000000ff0800728c */ /* 0x008fc8000bf05070 */
[----:B------:R-:W-:Y:S01]  /*0060*/  UISETP.NE.AND.EX UP0, UPT, UR9, URZ, UPT, UP0 ;  /* 0x000000ff0900728c */ /* 0x000fe2000bf05300 */
[----:B--2---:R-:W-:-:S05]  /*0070*/  SHF.R.U32.HI R81, RZ, 0x5, R94 ;  /* 0x00000005ff517819 */ /* 0x004fca000001165e */
[----:B------:R-:W2:Y:S02]  /*0080*/  SHFL.IDX PT, R0, R81, RZ, 0x1f ;  /* 0x00001fff51007589 */ /* 0x000ea400000e0000 */
[----:B--2---:R-:W-:Y:S01]  /*0090*/  R2UR UR17, R0 ;  /* 0x00000000001172ca */ /* 0x004fe200000e0000 */
[----:B-1----:R-:W-:-:S14]  /*00a0*/  BRA.U UP0, `(.L_x_0) ;  /* 0x0000000100307547 */ /* 0x002fdc000b800000 */
[----:B------:R-:W1:Y:S02]  /*00b0*/  LDCU.64 UR4, c[0x0][0x888] ;  /* 0x00011100ff0477ac */ /* 0x000e640008000a00 */
[----:B-1----:R-:W-:-:S04]  /*00c0*/  UISETP.NE.U32.AND UP0, UPT, UR4, URZ, UPT ;  /* 0x000000ff0400728c */ /* 0x002fc8000bf05070 */
[----:B------:R-:W-:-:S09]  /*00d0*/  UISETP.NE.AND.EX UP0, UPT, UR5, URZ, UPT, UP0 ;  /* 0x000000ff0500728c */ /* 0x000fd2000bf05300 */
[----:B------:R-:W-:Y:S05]  /*00e0*/  BRA.U !UP0, `(.L_x_1) ;  /* 0x0000000108147547 */ /* 0x000fea000b800000 */
[----:B------:R-:W1:Y:S01]  /*00f0*/  LDC.64 R2, c[0x0][0x888] ;  /* 0x00022200ff027b82 */ /* 0x000e620000000a00 */
[----:B------:R-:W1:Y:S02]  /*0100*/  LDCU.64 UR4, c[0x0][0x358] ;  /* 0x00006b00ff0477ac */ /* 0x000e640008000a00 */
[----:B-1----:R1:W5:Y:S01]  /*0110*/  LDG.E R41, desc[UR4][R2.64] ;  /* 0x0000000402297981 */ /* 0x002362000c1e1900 */
[----:B------:R-:W-:Y:S01]  /*0120*/  HFMA2 R80, -RZ, RZ, 0, 5.9604644775390625e-08 ;  /* 0x00000001ff507431 */ /* 0x000fe200000001ff */
[----:B------:R-:W-:Y:S05]  /*0130*/  BRA `(.L_x_0) ;  /* 0x00000000000c7947 */ /* 0x000fea0003800000 */
.L_x_1:
[----:B------:R-:W1:Y:S01]  /*0140*/  LDCU UR4, c[0x0][0x880] ;  /* 0x00011000ff0477ac */ /* 0x000e620008000800 */
[----:B------:R-:W-:Y:S01]  /*0150*/  HFMA2 R80, -RZ, RZ, 0, 5.9604644775390625e-08 ;  /* 0x00000001ff507431 */ /* 0x000fe200000001ff */
[----:B-1----:R-:W-:-:S07]  /*0160*/  MOV R41, UR4 ;  /* 0x0000000400297c02 */ /* 0x002fce0008000f00 */
.L_x_0:
[----:B------:R-:W2:Y:S02]  /*0170*/  LDCU.64 UR4, c[0x0][0x8b0] ;  /* 0x00011600ff0477ac */ /* 0x000ea40008000a00 */
[----:B--2---:R-:W-:-:S04]  /*0180*/  UISETP.NE.U32.AND UP0, UPT, UR4, URZ, UPT ;  /* 0x000000ff0400728c */ /* 0x004fc8000bf05070 */
[----:B------:R-:W-:-:S09]  /*0190*/  UISETP.NE.AND.EX UP0, UPT, UR5, URZ, UPT, UP0 ;  /* 0x000000ff0500728c */ /* 0x000fd2000bf05300 */
[----:B------:R-:W-:Y:S05]  /*01a0*/  BRA.U UP0, `(.L_x_2) ;  /* 0x0000000100287547 */ /* 0x000fea000b800000 */
[----:B------:R-:W2:Y:S02]  /*01b0*/  LDCU.64 UR4, c[0x0][0x8a8] ;  /* 0x00011500ff0477ac */ /* 0x000ea40008000a00 */
[----:B--2---:R-:W-:-:S04]  /*01c0*/  UISETP.NE.U32.AND UP0, UPT, UR4, URZ, UPT ;  /* 0x000000ff0400728c */ /* 0x004fc8000bf05070 */
[----:B------:R-:W-:-:S09]  /*01d0*/  UISETP.NE.AND.EX UP0, UPT, UR5, URZ, UPT, UP0 ;  /* 0x000000ff0500728c */ /* 0x000fd2000bf05300 */
[----:B------:R-:W-:Y:S05]  /*01e0*/  BRA.U !UP0, `(.L_x_3) ;  /* 0x0000000108107547 */ /* 0x000fea000b800000 */
[----:B------:R-:W2:Y:S01]  /*01f0*/  LDC.64 R38, c[0x0][0x8a8] ;  /* 0x00022a00ff267b82 */ /* 0x000ea20000000a00 */
[----:B------:R-:W2:Y:S02]  /*0200*/  LDCU.64 UR4, c[0x0][0x358] ;  /* 0x00006b00ff0477ac */ /* 0x000ea40008000a00 */
[----:B--2---:R2:W5:Y:S01]  /*0210*/  LDG.E R38, desc[UR4][R38.64] ;  /* 0x0000000426267981 */ /* 0x004562000c1e1900 */
[----:B------:R-:W-:Y:S05]  /*0220*/  BRA `(.L_x_2) ;  /* 0x0000000000087947 */ /* 0x000fea0003800000 */
.L_x_3:
[----:B------:R-:W2:Y:S02]  /*0230*/  LDCU UR4, c[0x0][0x8a0] ;  /* 0x00011400ff0477ac */ /* 0x000ea40008000800 */
[----:B--2---:R-:W-:Y:S02]  /*0240*/  MOV R38, UR4 ;  /* 0x0000000400267c02 */ /* 0x004fe40008000f00 */
.L_x_2:
[----:B------:R-:W-:Y:S01]  /*0250*/  IMAD.U32 R0, RZ, RZ, UR17 ;  /* 0x00000011ff007e24 */ /* 0x000fe2000f8e00ff */
[----:B------:R-:W-:Y:S04]  /*0260*/  BSSY.RECONVERGENT B0, `(.L_x_4) ;  /* 0x000000c000007945 */ /* 0x000fe80003800200 */
[C---:B------:R-:W-:Y:S02]  /*0270*/  ISETP.NE.OR P1, PT, R0.reuse, 0x1, !P3 ;  /* 0x000000010000780c */ /* 0x040fe40005f25670 */
[----:B------:R-:W-:-:S11]  /*0280*/  ISETP.NE.OR P0, PT, R0, 0x3, !P3 ;  /* 0x000000030000780c */ /* 0x000fd60005f05670 */
[----:B------:R-:W-:Y:S05]  /*0290*/  @P1 BRA `(.L_x_5) ;  /* 0x0000000000201947 */ /* 0x000fea0003800000 */
[----:B------:R-:W3:Y:S02]  /*02a0*/  LDCU.64 UR4, c[0x0][0x348] ;  /* 0x00006900ff0477ac */ /* 0x000ee40008000a00 */
[----:B---3--:R-:W-:Y:S02]  /*02b0*/  UIADD3 UR6, UP1, UPT, UR4, 0x80, URZ ;  /* 0x0000008004067890 */ /* 0x008fe4000ff3e0ff */
[----:B------:R-:W-:Y:S02]  /*02c0*/  UIADD3 UR4, UP0, UPT, UR4, 0x180, URZ ;  /* 0x0000018004047890 */ /* 0x000fe4000ff1e0ff */
[----:B------:R-:W-:Y:S02]  /*02d0*/  UIADD3.X UR7, UPT, UPT, URZ, UR5, URZ, UP1, !UPT ;  /* 0x00000005ff077290 */ /* 0x000fe40008ffe4ff */
[----:B------:R-:W-:-:S07]  /*02e0*/  UIADD3.X UR5, UPT, UPT, URZ, UR5, URZ, UP0, !UPT ;  /* 0x00000005ff057290 */ /* 0x000fce00087fe4ff */
[----:B------:R3:W-:Y:S02]  /*02f0*/  UTMACCTL.PF [UR6] ;  /* 0x00000000060079b9 */ /* 0x0007e40008040000 */
[----:B------:R3:W-:Y:S02]  /*0300*/  UTMACCTL.PF [UR4] ;  /* 0x00000000040079b9 */ /* 0x0007e40008040000 */
[----:B---3--:R-:W-:Y:S01]  /*0310*/  NOP ;  /* 0x0000000000007918 */ /* 0x008fe20000000000 */
.L_x_5:
[----:B------:R-:W-:Y:S05]  /*0320*/  BSYNC.RECONVERGENT B0 ;  /* 0x0000000000007941 */ /* 0x000fea0003800200 */
.L_x_4:
[----:B------:R-:W-:Y:S04]  /*0330*/  BSSY.RECONVERGENT B0, `(.L_x_6) ;  /* 0x000000a000007945 */ /* 0x000fe80003800200 */
        /* <DEDUP_REMOVED lines=9> */
.L_x_7:
[----:B------:R-:W-:Y:S05]  /*03d0*/  BSYNC.RECONVERGENT B0 ;  /* 0x0000000000007941 */ /* 0x000fea0003800200 */
.L_x_6:
[----:B------:R-:W3:Y:S01]  /*03e0*/  LDCU.64 UR4, c[0x0][0x888] ;  /* 0x00011100ff0477ac */ /* 0x000ee20008000a00 */
[----:B------:R-:W-:Y:S02]  /*03f0*/  UISETP.EQ.U32.AND UP1, UPT, UR8, URZ, UPT ;  /* 0x000000ff0800728c */ /* 0x000fe4000bf22070 */
[----:B------:R-:W-:Y:S02]  /*0400*/  UPLOP3.LUT UP3, UPT, UPT, UPT, UPT, 0x80, 0x8 ;  /* 0x000000000008789c */ /* 0x000fe40003f6f070 */
[----:B---3--:R-:W-:-:S04]  /*0410*/  UISETP.NE.U32.AND UP0, UPT, UR4, URZ, UPT ;  /* 0x000000ff0400728c */ /* 0x008fc8000bf05070 */
[----:B------:R-:W-:-:S04]  /*0420*/  UISETP.NE.AND.EX UP0, UPT, UR5, URZ, UPT, UP0 ;  /* 0x000000ff0500728c */ /* 0x000fc8000bf05300 */
[----:B------:R-:W-:-:S04]  /*0430*/  UISETP.EQ.OR.EX UP2, UPT, UR9, URZ, !UP0, UP1 ;  /* 0x000000ff0900728c */ /* 0x000fc8000c742710 */
[----:B------:R-:W-:-:S06]  /*0440*/  UP2UR UR4, UPR, URZ, 0x4 ;  /* 0x00000004ff047883 */ /* 0x000fcc0008000000 */
[----:B------:R-:W-:Y:S01]  /*0450*/  MOV R83, UR4 ;  /* 0x0000000400537c02 */ /* 0x000fe20008000f00 */
[----:B------:R-:W-:Y:S06]  /*0460*/  BRA.U !UP2, `(.L_x_8) ;  /* 0x000000010a207547 */ /* 0x000fec000b800000 */
[----:B------:R-:W-:Y:S01]  /*0470*/  UISETP.NE.U32.AND UP1, UPT, UR8, URZ, UPT ;  /* 0x000000ff0800728c */ /* 0x000fe2000bf25070 */
[----:B-----5:R-:W-:Y:S01]  /*0480*/  FSETP.NEU.AND P0, PT, R41, RZ, PT ;  /* 0x000000ff2900720b */ /* 0x020fe20003f0d000 */
[----:B------:R-:W-:Y:S02]  /*0490*/  USEL UR4, URZ, 0xffffffff, UP0 ;  /* 0xffffffffff047887 */ /* 0x000fe40008000000 */
[----:B------:R-:W-:-:S10]  /*04a0*/  UISETP.NE.AND.EX UP1, UPT, UR9, URZ, UPT, UP1 ;  /* 0x000000ff0900728c */ /* 0x000fd4000bf25310 */
[----:B------:R-:W-:Y:S01]  /*04b0*/  VOTEU.ANY UP0, P0 ;  /* 0x0000000000ff7886 */ /* 0x000fe20000000100 */
[----:B------:R-:W-:-:S04]  /*04c0*/  @!UP1 USEL UR4, URZ, 0xffffffff, UP0 ;  /* 0xffffffffff049887 */ /* 0x000fc80008000000 */
[----:B------:R-:W-:-:S04]  /*04d0*/  ULOP3.LUT UR4, UR4, 0x1, URZ, 0xc0, !UPT ;  /* 0x0000000104047892 */ /* 0x000fc8000f8ec0ff */
[----:B------:R-:W-:-:S11]  /*04e0*/  UISETP.NE.U32.AND UP3, UPT, UR4, 0x1, UPT ;  /* 0x000000010400788c */ /* 0x000fd6000bf65070 */
.L_x_8:
[----:B-1----:R-:W1:Y:S01]  /*04f0*/  SHFL.IDX PT, R2, R81, RZ, 0x1f ;  /* 0x00001fff51027589 */ /* 0x002e6200000e0000 */
[----:B------:R-:W-:-:S04]  /*0500*/  UISETP.NE.AND UP0, UPT, UR17, 0x2, UPT ;  /* 0x000000021100788c */ /* 0x000fc8000bf05270 */
[----:B------:R-:W-:Y:S01]  /*0510*/  USEL UR43, URZ, 0x1, UP0 ;  /* 0x00000001ff2b7887 */ /* 0x000fe20008000000 */
[----:B-1----:R-:W-:-:S13]  /*0520*/  ISETP.NE.AND P0, PT, R2, RZ, PT ;  /* 0x000000ff0200720c */ /* 0x002fda0003f05270 */
[----:B------:R-:W-:Y:S05]  /*0530*/  @P0 BRA `(.L_x_9) ;  /* 0x0000000000500947 */ /* 0x000fea0003800000 */
[----:B------:R-:W1:Y:S01]  /*0540*/  S2UR UR4, SR_CgaCtaId ;  /* 0x00000000000479c3 */ /* 0x000e620000008800 */
[----:B------:R-:W-:Y:S01]  /*0550*/  UMOV UR5, 0x400 ;  /* 0x0000040000057882 */ /* 0x000fe20000000000 */
[----:B------:R-:W-:Y:S01]  /*0560*/  UMOV UR8, 0x1 ;  /* 0x0000000100087882 */ /* 0x000fe20000000000 */
[----:B------:R-:W-:Y:S01]  /*0570*/  UMOV UR6, 0x2 ;  /* 0x0000000200067882 */ /* 0x000fe20000000000 */
[----:B------:R-:W-:-:S04]  /*0580*/  UIADD3 UR8, UPT, UPT, -UR8, 0x100000, URZ ;  /* 0x0010000008087890 */ /* 0x000fc8000fffe1ff */
[----:B------:R-:W-:Y:S02]  /*0590*/  USHF.L.U32 UR9, UR8, 0xb, URZ ;  /* 0x0000000b08097899 */ /* 0x000fe400080006ff */
[----:B------:R-:W-:Y:S02]  /*05a0*/  USHF.L.U32 UR8, UR8, 0x1, URZ ;  /* 0x0000000108087899 */ /* 0x000fe400080006ff */
[----:B------:R-:W-:-:S04]  /*05b0*/  UIADD3 UR6, UPT, UPT, -UR6, 0x100000, URZ ;  /* 0x0010000006067890 */ /* 0x000fc8000fffe1ff */
[----:B------:R-:W-:Y:S02]  /*05c0*/  USHF.L.U32 UR7, UR6, 0xb, URZ ;  /* 0x0000000b06077899 */ /* 0x000fe400080006ff */
[----:B------:R-:W-:Y:S01]  /*05d0*/  USHF.L.U32 UR6, UR6, 0x1, URZ ;  /* 0x0000000106067899 */ /* 0x000fe200080006ff */
[----:B------:R-:W-:Y:S01]  /*05e0*/  ELECT P0, URZ, PT ;  /* 0x0000000000ff782f */ /* 0x000fe20003800000 */
[----:B-1----:R-:W-:Y:S01]  /*05f0*/  ULEA UR4, UR4, UR5, 0x18 ;  /* 0x0000000504047291 */ /* 0x002fe2000f8ec0ff */
[----:B------:R-:W1:Y:S11]  /*0600*/  FENCE.VIEW.ASYNC.S ;  /* 0x00000000000073c6 */ /* 0x000e760000000000 */
[----:B-1----:R1:W3:Y:S01]  /*0610*/  SYNCS.EXCH.64 URZ, [UR4], UR8 ;  /* 0x0000000804ff75b2 */ /* 0x0022e20008000100 */
[----:B------:R1:W4:Y:S01]  /*0620*/  SYNCS.EXCH.64 URZ, [UR4+0x18], UR6 ;  /* 0x0000180604ff75b2 */ /* 0x0003220008000100 */
[----:B------:R1:W1:Y:S01]  /*0630*/  SYNCS.EXCH.64 URZ, [UR4+0x8], UR8 ;  /* 0x0000080804ff75b2 */ /* 0x0002620008000100 */
[----:B------:R1:W1:Y:S01]  /*0640*/  SYNCS.EXCH.64 URZ, [UR4+0x20], UR6 ;  /* 0x0000200604ff75b2 */ /* 0x0002620008000100 */
[----:B------:R1:W1:Y:S01]  /*0650*/  SYNCS.EXCH.64 URZ, [UR4+0x10], UR8 ;  /* 0x0000100804ff75b2 */ /* 0x0002620008000100 */
[----:B------:R1:W1:Y:S01]  /*0660*/  SYNCS.EXCH.64 URZ, [UR4+0x28], UR6 ;  /* 0x0000280604ff75b2 */ /* 0x0002620008000100 */
[----:B------:R-:W-:Y:S01]  /*0670*/  NOP ;  /* 0x0000000000007918 */ /* 0x000fe20000000000 */
.L_x_9:
[----:B------:R-:W2:Y:S01]  /*0680*/  SHFL.IDX PT, R2, R81, RZ, 0x1f ;  /* 0x00001fff51027589 */ /* 0x000ea200000e0000 */
[----:B------:R-:W-:Y:S01]  /*0690*/  NOP ;  /* 0x0000000000007918 */ /* 0x000fe20000000000 */
[----:B--2---:R-:W-:-:S13]  /*06a0*/  ISETP.NE.AND P0, PT, R2, 0x1, PT ;  /* 0x000000010200780c */ /* 0x004fda0003f05270 */
[----:B------:R-:W-:Y:S05]  /*06b0*/  @P0 BRA `(.L_x_10) ;  /* 0x0000000000580947 */ /* 0x000fea0003800000 */
[----:B-1----:R-:W1:Y:S01]  /*06c0*/  S2UR UR4, SR_CgaCtaId ;  /* 0x00000000000479c3 */ /* 0x002e620000008800 */
        /* <DEDUP_REMOVED lines=12> */
[----:B-1----:R2:W1:Y:S01]  /*0790*/  SYNCS.EXCH.64 URZ, [UR4+0x30], UR8 ;  /* 0x0000300804ff75b2 */ /* 0x0024620008000100 */
[----:B------:R2:W1:Y:S01]  /*07a0*/  SYNCS.EXCH.64 URZ, [UR4+0x50], UR6 ;  /* 0x0000500604ff75b2 */ /* 0x0004620008000100 */
[----:B------:R2:W1:Y:S01]  /*07b0*/  SYNCS.EXCH.64 URZ, [UR4+0x38], UR8 ;  /* 0x0000380804ff75b2 */ /* 0x0004620008000100 */
[----:B------:R2:W1:Y:S01]  /*07c0*/  SYNCS.EXCH.64 URZ, [UR4+0x58], UR6 ;  /* 0x0000580604ff75b2 */ /* 0x0004620008000100 */
[----:B------:R2:W1:Y:S01]  /*07d0*/  SYNCS.EXCH.64 URZ, [UR4+0x40], UR8 ;  /* 0x0000400804ff75b2 */ /* 0x0004620008000100 */
[----:B------:R2:W1:Y:S01]  /*07e0*/  SYNCS.EXCH.64 URZ, [UR4+0x60], UR6 ;  /* 0x0000600604ff75b2 */ /* 0x0004620008000100 */
[----:B------:R2:W1:Y:S01]  /*07f0*/  SYNCS.EXCH.64 URZ, [UR4+0x48], UR8 ;  /* 0x0000480804ff75b2 */ /* 0x0004620008000100 */
[----:B------:R2:W1:Y:S02]  /*0800*/  SYNCS.EXCH.64 URZ, [UR4+0x68], UR6 ;  /* 0x0000680604ff75b2 */ /* 0x0004640008000100 */
[----:B--2---:R-:W-:Y:S01]  /*0810*/  NOP ;  /* 0x0000000000007918 */ /* 0x004fe20000000000 */
.L_x_10:
[----:B------:R-:W2:Y:S01]  /*0820*/  SHFL.IDX PT, R2, R81, RZ, 0x1f ;  /* 0x00001fff51027589 */ /* 0x000ea200000e0000 */
[----:B------:R-:W-:Y:S01]  /*0830*/  NOP ;  /* 0x0000000000007918 */ /* 0x000fe20000000000 */
[----:B--2---:R-:W-:-:S13]  /*0840*/  ISETP.NE.AND P0, PT, R2, 0x3, PT ;  /* 0x000000030200780c */ /* 0x004fda0003f05270 */
[----:B------:R-:W-:Y:S05]  /*0850*/  @P0 BRA `(.L_x_11) ;  /* 0x0000000000300947 */ /* 0x000fea0003800000 */
[----:B-1----:R-:W1:Y:S01]  /*0860*/  S2UR UR6, SR_CgaCtaId ;  /* 0x00000000000679c3 */ /* 0x002e620000008800 */
[----:B------:R-:W-:Y:S01]  /*0870*/  UMOV UR4, 0x400 ;  /* 0x0000040000047882 */ /* 0x000fe20000000000 */
[----:B------:R-:W-:Y:S01]  /*0880*/  UMOV UR5, 0x20 ;  /* 0x0000002000057882 */ /* 0x000fe20000000000 */
[----:B------:R-:W-:Y:S01]  /*0890*/  ELECT P0, URZ, PT ;  /* 0x0000000000ff782f */ /* 0x000fe20003800000 */
[----:B-1----:R-:W-:Y:S02]  /*08a0*/  ULEA UR6, UR6, UR4, 0x18 ;  /* 0x0000000406067291 */ /* 0x002fe4000f8ec0ff */
[----:B------:R-:W-:-:S04]  /*08b0*/  UIADD3 UR4, UPT, UPT, -UR5, 0x100000, URZ ;  /* 0x0010000005047890 */ /* 0x000fc8000fffe1ff */
[----:B------:R-:W-:Y:S02]  /*08c0*/  USHF.L.U32 UR5, UR4, 0xb, URZ ;  /* 0x0000000b04057899 */ /* 0x000fe400080006ff */
[----:B------:R-:W-:Y:S01]  /*08d0*/  USHF.L.U32 UR4, UR4, 0x1, URZ ;  /* 0x0000000104047899 */ /* 0x000fe200080006ff */
[----:B------:R-:W1:Y:S11]  /*08e0*/  FENCE.VIEW.ASYNC.S ;  /* 0x00000000000073c6 */ /* 0x000e760000000000 */
[----:B-1----:R2:W1:Y:S01]  /*08f0*/  SYNCS.EXCH.64 URZ, [UR6+0x70], UR4 ;  /* 0x0000700406ff75b2 */ /* 0x0024620008000100 */
[----:B------:R2:W1:Y:S02]  /*0900*/  SYNCS.EXCH.64 URZ, [UR6+0x78], UR4 ;  /* 0x0000780406ff75b2 */ /* 0x0004640008000100 */
[----:B--2---:R-:W-:Y:S01]  /*0910*/  NOP ;  /* 0x0000000000007918 */ /* 0x004fe20000000000 */
.L_x_11:
[----:B------:R-:W2:Y:S01]  /*0920*/  SHFL.IDX PT, R2, R81, RZ, 0x1f ;  /* 0x00001fff51027589 */ /* 0x000ea200000e0000 */
[----:B------:R-:W-:Y:S01]  /*0930*/  NOP ;  /* 0x0000000000007918 */ /* 0x000fe20000000000 */
[----:B--2---:R-:W-:-:S13]  /*0940*/  ISETP.NE.AND P0, PT, R2, 0x4, PT ;  /* 0x000000040200780c */ /* 0x004fda0003f05270 */
[----:B------:R-:W-:Y:S05]  /*0950*/  @P0 BRA `(.L_x_12) ;  /* 0x00000000004c0947 */ /* 0x000fea0003800000 */
[----:B-1----:R-:W1:Y:S01]  /*0960*/  S2UR UR6, SR_CgaCtaId ;  /* 0x00000000000679c3 */ /* 0x002e620000008800 */
[----:B------:R-:W-:Y:S01]  /*0970*/  UMOV UR4, 0x1e0 ;  /* 0x000001e000047882 */ /* 0x000fe20000000000 */
[----:B------:R-:W-:Y:S01]  /*0980*/  UMOV UR5, 0x400 ;  /* 0x0000040000057882 */ /* 0x000fe20000000000 */
[----:B------:R-:W-:Y:S01]  /*0990*/  USEL UR4, UR4, 0x1a0, UP3 ;  /* 0x000001a004047887 */ /* 0x000fe20009800000 */
[----:B------:R-:W-:Y:S01]  /*09a0*/  UMOV UR8, 0x1 ;  /* 0x0000000100087882 */ /* 0x000fe20000000000 */
[----:B------:R-:W-:Y:S01]  /*09b0*/  ELECT P0, URZ, PT ;  /* 0x0000000000ff782f */ /* 0x000fe20003800000 */
[----:B------:R-:W-:-:S04]  /*09c0*/  UIADD3 UR8, UPT, UPT, -UR8, 0x100000, URZ ;  /* 0x0010000008087890 */ /* 0x000fc8000fffe1ff */
[----:B------:R-:W-:Y:S02]  /*09d0*/  USHF.L.U32 UR9, UR8, 0xb, URZ ;  /* 0x0000000b08097899 */ /* 0x000fe400080006ff */
[----:B------:R-:W-:Y:S02]  /*09e0*/  USHF.L.U32 UR8, UR8, 0x1, URZ ;  /* 0x0000000108087899 */ /* 0x000fe400080006ff */
[----:B-1----:R-:W-:Y:S02]  /*09f0*/  ULEA UR6, UR6, UR5, 0x18 ;  /* 0x0000000506067291 */ /* 0x002fe4000f8ec0ff */
[----:B------:R-:W-:-:S04]  /*0a00*/  UIADD3 UR4, UPT, UPT, -UR4, 0x100000, URZ ;  /* 0x0010000004047890 */ /* 0x000fc8000fffe1ff */
[----:B------:R-:W-:Y:S02]  /*0a10*/  USHF.L.U32 UR5, UR4, 0xb, URZ ;  /* 0x0000000b04057899 */ /* 0x000fe400080006ff */
[----:B------:R-:W-:Y:S01]  /*0a20*/  USHF.L.U32 UR4, UR4, 0x1, URZ ;  /* 0x0000000104047899 */ /* 0x000fe200080006ff */
[----:B------:R-:W1:Y:S03]  /*0a30*/  FENCE.VIEW.ASYNC.S ;  /* 0x00000000000073c6 */ /* 0x000e660000000000 */
[----:B-1----:R2:W1:Y:S08]  /*0a40*/  SYNCS.EXCH.64 URZ, [UR6+0x80], UR8 ;  /* 0x0000800806ff75b2 */ /* 0x0024700008000100 */
[----:B------:R2:W1:Y:S01]  /*0a50*/  SYNCS.EXCH.64 URZ, [UR6+0x90], UR4 ;  /* 0x0000900406ff75b2 */ /* 0x0004620008000100 */
[----:B------:R2:W1:Y:S01]  /*0a60*/  SYNCS.EXCH.64 URZ, [UR6+0x88], UR8 ;  /* 0x0000880806ff75b2 */ /* 0x0004620008000100 */
[----:B------:R2:W1:Y:S02]  /*0a70*/  SYNCS.EXCH.64 URZ, [UR6+0x98], UR4 ;  /* 0x0000980406ff75b2 */ /* 0x0004640008000100 */
[----:B--2---:R-:W-:Y:S01]  /*0a80*/  NOP ;  /* 0x0000000000007918 */ /* 0x004fe20000000000 */
.L_x_12:
        /* <DEDUP_REMOVED lines=26> */
.L_x_13:
[----:B------:R-:W2:Y:S01]  /*0c30*/  SHFL.IDX PT, R2, R81, RZ, 0x1f ;  /* 0x00001fff51027589 */ /* 0x000ea200000e0000 */
[----:B------:R-:W1:Y:S01]  /*0c40*/  S2UR UR47, SR_CgaCtaId ;  /* 0x00000000002f79c3 */ /* 0x000e620000008800 */
[----:B------:R-:W-:Y:S01]  /*0c50*/  NOP ;  /* 0x0000000000007918 */ /* 0x000fe20000000000 */
[----:B--2---:R-:W-:-:S13]  /*0c60*/  ISETP.NE.AND P0, PT, R2, 0x3, PT ;  /* 0x000000030200780c */ /* 0x004fda0003f05270 */
[----:B-1----:R-:W-:Y:S05]  /*0c70*/  @P0 BRA `(.L_x_14) ;  /* 0x0000000000340947 */ /* 0x002fea0003800000 */
[----:B------:R-:W-:Y:S01]  /*0c80*/  UMOV UR4, 0x400 ;  /* 0x0000040000047882 */ /* 0x000fe20000000000 */
[----:B------:R-:W-:Y:S01]  /*0c90*/  UMOV UR6, 0x20 ;  /* 0x0000002000067882 */ /* 0x000fe20000000000 */
[----:B------:R-:W-:Y:S02]  /*0ca0*/  ULEA UR4, UR47, UR4, 0x18 ;  /* 0x000000042f047291 */ /* 0x000fe4000f8ec0ff */
[----:B------:R-:W-:-:S04]  /*0cb0*/  UIADD3 UR6, UPT, UPT, -UR6, 0x100000, URZ ;  /* 0x0010000006067890 */ /* 0x000fc8000fffe1ff */
[----:B------:R-:W-:Y:S02]  /*0cc0*/  USHF.L.U32 UR7, UR6, 0xb, URZ ;  /* 0x0000000b06077899 */ /* 0x000fe400080006ff */
[----:B------:R-:W-:Y:S01]  /*0cd0*/  USHF.L.U32 UR6, UR6, 0x1, URZ ;  /* 0x0000000106067899 */ /* 0x000fe200080006ff */
[----:B------:R-:W-:Y:S01]  /*0ce0*/  ELECT P0, URZ, PT ;  /* 0x0000000000ff782f */ /* 0x000fe20003800000 */
[----:B------:R-:W1:Y:S10]  /*0cf0*/  FENCE.VIEW.ASYNC.S ;  /* 0x00000000000073c6 */ /* 0x000e740000000000 */
[----:B-1----:R1:W2:Y:S01]  /*0d00*/  SYNCS.EXCH.64 URZ, [UR4+0xe0], UR6 ;  /* 0x0000e00604ff75b2 */ /* 0x0022a20008000100 */
[----:B------:R1:W1:Y:S01]  /*0d10*/  SYNCS.EXCH.64 URZ, [UR4+0xf0], UR6 ;  /* 0x0000f00604ff75b2 */ /* 0x0002620008000100 */
[----:B------:R1:W1:Y:S01]  /*0d20*/  SYNCS.EXCH.64 URZ, [UR4+0xe8], UR6 ;  /* 0x0000e80604ff75b2 */ /* 0x0002620008000100 */
[----:B------:R1:W1:Y:S01]  /*0d30*/  SYNCS.EXCH.64 URZ, [UR4+0xf8], UR6 ;  /* 0x0000f80604ff75b2 */ /* 0x0002620008000100 */
[----:B------:R-:W-:Y:S01]  /*0d40*/  NOP ;  /* 0x0000000000007918 */ /* 0x000fe20000000000 */
.L_x_14:
[----:B-1----:R-:W1:Y:S01]  /*0d50*/  LDCU UR4, c[0x0][0x36c] ;  /* 0x00006d80ff0477ac */ /* 0x002e620008000800 */
[----:B------:R-:W-:Y:S01]  /*0d60*/  ISETP.NE.OR P3, PT, R0, 0x2, !P3 ;  /* 0x000000020000780c */ /* 0x000fe20005f65670 */
[----:B------:R-:W-:Y:S01]  /*0d70*/  NOP ;  /* 0x0000000000007918 */ /* 0x000fe20000000000 */
[----:B------:R-:W-:Y:S01]  /*0d80*/  LOP3.LUT R0, R94, 0x1f, RZ, 0xc0, !PT ;  /* 0x0000001f5e007812 */ /* 0x000fe200078ec0ff */
[----:B------:R-:W-:Y:S02]  /*0d90*/  UISETP.NE.AND UP4, UPT, UR17, URZ, UPT ;  /* 0x000000ff1100728c */ /* 0x000fe4000bf85270 */
[----:B-1----:R-:W-:-:S09]  /*0da0*/  UISETP.EQ.U32.AND UP5, UPT, UR4, 0x1, UPT ;  /* 0x000000010400788c */ /* 0x002fd2000bfa2070 */
[----:B------:R-:W-:Y:S05]  /*0db0*/  BRA.U !UP5, `(.L_x_15) ;  /* 0x000000010d087547 */ /* 0x000fea000b800000 */
[----:B--234-:R-:W-:Y:S01]  /*0dc0*/  UCGABAR_ARV ;  /* 0x00000000000079c7 */ /* 0x01cfe20008000000 */
[----:B------:R-:W-:Y:S05]  /*0dd0*/  BRA `(.L_x_16) ;  /* 0x0000000000047947 */ /* 0x000fea0003800000 */
.L_x_15:
[----:B--234-:R-:W-:Y:S01]  /*0de0*/  NOP ;  /* 0x0000000000007918 */ /* 0x01cfe20000000000 */
.L_x_16:
[----:B------:R-:W1:Y:S01]  /*0df0*/  S2UR UR7, SR_CTAID.X ;  /* 0x00000000000779c3 */ /* 0x000e620000002500 */
[----:B------:R-:W-:-:S05]  /*0e00*/  CS2R.32 R82, SR_CgaSize ;  /* 0x0000000000527805 */ /* 0x000fca0000008a00 */
[----:B------:R-:W-:-:S05]  /*0e10*/  IMAD R82, R82, -0xa0, RZ ;  /* 0xffffff6052527824 */ /* 0x000fca00078e02ff */
[----:B------:R-:W-:-:S14]  /*0e20*/  R2UR UR5, R82 ;  /* 0x00000000520572ca */ /* 0x000fdc00000e0000 */
[----:B------:R-:W2:Y:S01]  /*0e30*/  LDCU UR5, c[0x0][UR5+0x2b0] ;  /* 0x00005600050577ac */ /* 0x000ea20008000800 */
[----:B------:R-:W-:-:S05]  /*0e40*/  CS2R.32 R82, SR_CgaSize ;  /* 0x0000000000527805 */ /* 0x000fca0000008a00 */
[----:B------:R-:W-:-:S05]  /*0e50*/  IMAD R82, R82, -0xa0, RZ ;  /* 0xffffff6052527824 */ /* 0x000fca00078e02ff */
[----:B------:R-:W-:-:S14]  /*0e60*/  R2UR UR4, R82 ;  /* 0x00000000520472ca */ /* 0x000fdc00000e0000 */
[----:B------:R-:W3:Y:S01]  /*0e70*/  LDCU UR4, c[0x0][UR4+0x2b4] ;  /* 0x00005680040477ac */ /* 0x000ee20008000800 */
[----:B------:R-:W4:Y:S01]  /*0e80*/  S2UR UR8, SR_CTAID.Y ;  /* 0x00000000000879c3 */ /* 0x000f220000002600 */
[----:B------:R-:W-:-:S05]  /*0e90*/  CS2R.32 R82, SR_CgaSize ;  /* 0x0000000000527805 */ /* 0x000fca0000008a00 */
[----:B------:R-:W-:-:S05]  /*0ea0*/  IMAD R82, R82, -0xa0, RZ ;  /* 0xffffff6052527824 */ /* 0x000fca00078e02ff */
[----:B------:R-:W-:-:S14]  /*0eb0*/  R2UR UR9, R82 ;  /* 0x00000000520972ca */ /* 0x000fdc00000e0000 */
[----:B------:R-:W3:Y:S01]  /*0ec0*/  LDCU UR9, c[0x0][UR9+0x2a0] ;  /* 0x00005400090977ac */ /* 0x000ee20008000800 */
[----:B------:R-:W3:Y:S01]  /*0ed0*/  LDCU UR21, c[0x0][0xb24] ;  /* 0x00016480ff1577ac */ /* 0x000ee20008000800 */
[----:B------:R-:W1:Y:S01]  /*0ee0*/  S2UR UR36, SR_CTAID.Z ;  /* 0x00000000002479c3 */ /* 0x000e620000002700 */
[----:B------:R-:W-:-:S05]  /*0ef0*/  CS2R.32 R82, SR_CgaSize ;  /* 0x0000000000527805 */ /* 0x000fca0000008a00 */
[----:B------:R-:W-:-:S05]  /*0f00*/  IMAD R82, R82, -0xa0, RZ ;  /* 0xffffff6052527824 */ /* 0x000fca00078e02ff */
[----:B------:R-:W-:-:S14]  /*0f10*/  R2UR UR63, R82 ;  /* 0x00000000523f72ca */ /* 0x000fdc00000e0000 */
[----:B------:R-:W3:Y:S01]  /*0f20*/  LDCU UR63, c[0x0][UR63+0x2a4] ;  /* 0x000054803f3f77ac */ /* 0x000ee20008000800 */
[----:B------:R-:W3:Y:S01]  /*0f30*/  LDCU UR42, c[0x0][0xb24] ;  /* 0x00016480ff2a77ac */ /* 0x000ee20008000800 */
[----:B-1----:R-:W-:Y:S01]  /*0f40*/  I2FP.F32.U32 R3, UR7 ;  /* 0x0000000700037c45 */ /* 0x002fe20008201000 */
[----:B------:R-:W1:Y:S04]  /*0f50*/  LDCU UR28, c[0x0][0xb30] ;  /* 0x00016600ff1c77ac */ /* 0x000e680008000800 */
[----:B--2---:R-:W-:Y:S01]  /*0f60*/  FMUL R3, R3, UR5 ;  /* 0x0000000503037c20 */ /* 0x004fe20008400000 */
[----:B------:R-:W-:Y:S01]  /*0f70*/  USHF.L.U32 UR26, UR47, 0xc, URZ ;  /* 0x0000000c2f1a7899 */ /* 0x000fe200080006ff */
[----:B----4-:R-:W-:Y:S01]  /*0f80*/  I2FP.F32.U32 R2, UR8 ;  /* 0x0000000800027c45 */ /* 0x010fe20008201000 */
[----:B---3--:R-:W-:-:S03]  /*0f90*/  UISETP.GE.AND UP2, UPT, UR21, 0x1, UPT ;  /* 0x000000011500788c */ /* 0x008fc6000bf46270 */
[----:B------:R-:W2:Y:S01]  /*0fa0*/  F2I.U32.TRUNC.NTZ R3, R3 ;  /* 0x0000000300037305 */ /* 0x000ea2000020f000 */
[----:B------:R-:W-:Y:S01]  /*0fb0*/  UMOV UR16, UR7 ;  /* 0x0000000700107c82 */ /* 0x000fe20008000000 */
[----:B------:R-:W-:Y:S01]  /*0fc0*/  FMUL R2, R2, UR4 ;  /* 0x0000000402027c20 */ /* 0x000fe20008400000 */
[----:B------:R-:W-:-:S05]  /*0fd0*/  UMOV UR20, UR8 ;  /* 0x0000000800147c82 */ /* 0x000fca0008000000 */
[----:B------:R-:W3:Y:S01]  /*0fe0*/  F2I.U32.TRUNC.NTZ R2, R2 ;  /* 0x0000000200027305 */ /* 0x000ee2000020f000 */
[----:B--2---:R-:W-:Y:S02]  /*0ff0*/  R2UR UR4, R3 ;  /* 0x00000000030472ca */ /* 0x004fe400000e0000 */
[----:B---3--:R-:W-:Y:S02]  /*1000*/  R2UR UR6, R2 ;  /* 0x00000000020672ca */ /* 0x008fe400000e0000 */
[----:B------:R-:W-:-:S09]  /*1010*/  PRMT R2, RZ, 0x7610, R2 ;  /* 0x00007610ff027816 */ /* 0x000fd20000000002 */
[----:B------:R-:W-:-:S04]  /*1020*/  UIADD3 UR5, UPT, UPT, -UR4, URZ, URZ ;  /* 0x000000ff04057290 */ /* 0x000fc8000fffe1ff */
[----:B------:R-:W-:Y:S02]  /*1030*/  UIMAD UR5, UR9, UR5, UR7 ;  /* 0x00000005090572a4 */ /* 0x000fe4000f8e0207 */
[----:B------:R-:W-:-:S04]  /*1040*/  UIADD3 UR4, UPT, UPT, -UR6, URZ, URZ ;  /* 0x000000ff06047290 */ /* 0x000fc8000fffe1ff */
[----:B------:R-:W-:Y:S01]  /*1050*/  IMAD.U32 R82, RZ, RZ, UR5 ;  /* 0x00000005ff527e24 */ /* 0x000fe2000f8e00ff */
[----:B------:R-:W-:Y:S01]  /*1060*/  UIMAD UR63, UR63, UR4, UR8 ;  /* 0x000000043f3f72a4 */ /* 0x000fe2000f8e0208 */
[----:B-1----:R-:W-:Y:S11]  /*1070*/  BRA.U UP4, `(.L_x_17) ;  /* 0x0000000104287547 */ /* 0x002ff6000b800000 */
[----:B------:R-:W-:Y:S01]  /*1080*/  R2UR UR4, R82 ;  /* 0x00000000520472ca */ /* 0x000fe200000e0000 */
[----:B------:R-:W-:Y:S02]  /*1090*/  UISETP.NE.AND UP0, UPT, UR63, URZ, UPT ;  /* 0x000000ff3f00728c */ /* 0x000fe4000bf05270 */
[----:B------:R-:W-:-:S10]  /*10a0*/  UISETP.NE.AND UP1, UPT, UR63, 0x1, UPT ;  /* 0x000000013f00788c */ /* 0x000fd4000bf25270 */
[----:B------:R-:W-:-:S04]  /*10b0*/  UISETP.EQ.OR UP0, UPT, UR4, URZ, !UP0 ;  /* 0x000000ff0400728c */ /* 0x000fc8000c702670 */
[----:B------:R-:W-:Y:S02]  /*10c0*/  USEL UR5, URZ, 0x1, !UP0 ;  /* 0x00000001ff057887 */ /* 0x000fe4000c000000 */
[----:B------:R-:W-:Y:S02]  /*10d0*/  UISETP.NE.AND UP0, UPT, UR4, URZ, UPT ;  /* 0x000000ff0400728c */ /* 0x000fe4000bf05270 */
[----:B------:R-:W-:-:S04]  /*10e0*/  USEL UR4, URZ, 0x2, UP1 ;  /* 0x00000002ff047887 */ /* 0x000fc80008800000 */
[----:B------:R-:W-:-:S04]  /*10f0*/  USEL UR4, UR4, 0x2, UP0 ;  /* 0x0000000204047887 */ /* 0x000fc80008000000 */
[----:B------:R-:W-:-:S06]  /*1100*/  UIADD3 UR4, UPT, UPT, UR5, UR4, URZ ;  /* 0x0000000405047290 */ /* 0x000fcc000fffe0ff */
[----:B------:R-:W-:Y:S02]  /*1110*/  MOV R2, UR4 ;  /* 0x0000000400027c02 */ /* 0x000fe40008000f00 */
.L_x_17:
[----:B------:R-:W-:Y:S05]  /*1120*/  BRA.U !UP2, `(.L_x_18) ;  /* 0x000000010ad47547 */ /* 0x000fea000b800000 */
[----:B------:R-:W1:Y:S01]  /*1130*/  LDCU.128 UR12, c[0x0][0xb10] ;  /* 0x00016200ff0c77ac */ /* 0x000e620008000c00 */
[----:B------:R-:W2:Y:S01]  /*1140*/  LDCU UR6, c[0x0][0x370] ;  /* 0x00006e00ff0677ac */ /* 0x000ea20008000800 */
[----:B------:R-:W3:Y:S01]  /*1150*/  LDCU UR5, c[0x0][0x374] ;  /* 0x00006e80ff0577ac */ /* 0x000ee20008000800 */
[----:B------:R-:W4:Y:S01]  /*1160*/  LDCU UR27, c[0x0][0xb0c] ;  /* 0x00016180ff1b77ac */ /* 0x000f220008000800 */
[----:B------:R-:W4:Y:S01]  /*1170*/  LDCU UR4, c[0x0][0xb20] ;  /* 0x00016400ff0477ac */ /* 0x000f220008000800 */
[----:B------:R-:W4:Y:S01]  /*1180*/  LDCU.64 UR8, c[0x0][0xb28] ;  /* 0x00016500ff0877ac */ /* 0x000f220008000a00 */
[----:B-1----:R-:W-:Y:S02]  /*1190*/  UISETP.NE.AND UP0, UPT, UR14, 0x1, UPT ;  /* 0x000000010e00788c */ /* 0x002fe4000bf05270 */
[----:B---3--:R-:W-:Y:S02]  /*11a0*/  UIMAD.WIDE.U32 UR10, UR5, UR15, URZ ;  /* 0x0000000f050a72a5 */ /* 0x008fe4000f8e00ff */
[----:B--2---:R-:W-:-:S02]  /*11b0*/  UIMAD.WIDE.U32 UR22, UR6, UR12, URZ ;  /* 0x0000000c061672a5 */ /* 0x004fc4000f8e00ff */
[----:B----4-:R-:W-:Y:S02]  /*11c0*/  UISETP.NE.AND UP1, UPT, UR27, 0x1, UPT ;  /* 0x000000011b00788c */ /* 0x010fe4000bf25270 */
[----:B------:R-:W-:Y:S01]  /*11d0*/  UISETP.NE.AND UP2, UPT, UR21, 0x1, UPT ;  /* 0x000000011500788c */ /* 0x000fe2000bf45270 */
[----:B------:R-:W-:Y:S02]  /*11e0*/  UMOV UR10, UR11 ;  /* 0x0000000b000a7c82 */ /* 0x000fe40008000000 */
[----:B------:R-:W-:Y:S01]  /*11f0*/  UMOV UR22, UR23 ;  /* 0x0000001700167c82 */ /* 0x000fe20008000000 */
[----:B------:R-:W-:Y:S02]  /*1200*/  @UP0 USHF.R.U32.HI UR5, URZ, UR4, UR10 ;  /* 0x00000004ff050299 */ /* 0x000fe4000801160a */
[----:B------:R-:W-:Y:S02]  /*1210*/  UIMAD.WIDE.U32 UR24, UR20, UR15, URZ ;  /* 0x0000000f141872a5 */ /* 0x000fe4000f8e00ff */
[----:B------:R-:W-:-:S02]  /*1220*/  UIMAD.WIDE.U32 UR10, UR5, UR8, URZ ;  /* 0x00000008050a72a5 */ /* 0x000fc4000f8e00ff */
[----:B------:R-:W-:Y:S02]  /*1230*/  @UP1 USHF.R.U32.HI UR6, URZ, UR13, UR22 ;  /* 0x0000000dff061299 */ /* 0x000fe40008011616 */
[----:B------:R-:W-:Y:S02]  /*1240*/  UIMAD.WIDE.U32 UR18, UR16, UR12, URZ ;  /* 0x0000000c101272a5 */ /* 0x000fe4000f8e00ff */
[----:B------:R-:W-:Y:S01]  /*1250*/  UIMAD.WIDE.U32 UR22, UR6, UR8, URZ ;  /* 0x00000008061672a5 */ /* 0x000fe2000f8e00ff */
[----:B------:R-:W-:Y:S01]  /*1260*/  UMOV UR24, UR25 ;  /* 0x0000001900187c82 */ /* 0x000fe20008000000 */
[----:B------:R-:W-:Y:S01]  /*1270*/  UMOV UR10, UR11 ;  /* 0x0000000b000a7c82 */ /* 0x000fe20008000000 */
[----:B------:R-:W-:Y:S02]  /*1280*/  USHF.R.U32.HI UR24, URZ, UR4, UR24 ;  /* 0x00000004ff187299 */ /* 0x000fe40008011618 */
[----:B------:R-:W-:Y:S02]  /*1290*/  @UP2 USHF.R.U32.HI UR5, URZ, UR9, UR10 ;  /* 0x00000009ff052299 */ /* 0x000fe4000801160a */
[----:B------:R-:W-:Y:S01]  /*12a0*/  UMOV UR7, UR23 ;  /* 0x0000001700077c82 */ /* 0x000fe20008000000 */
[----:B------:R-:W-:Y:S01]  /*12b0*/  UMOV UR18, UR19 ;  /* 0x0000001300127c82 */ /* 0x000fe20008000000 */
[----:B------:R-:W-:-:S02]  /*12c0*/  @UP2 USHF.R.U32.HI UR6, URZ, UR9, UR7 ;  /* 0x00000009ff062299 */ /* 0x000fc40008011607 */
[----:B------:R-:W-:Y:S02]  /*12d0*/  USHF.R.U32.HI UR13, URZ, UR13, UR18 ;  /* 0x0000000dff0d7299 */ /* 0x000fe40008011612 */
[----:B------:R-:W-:Y:S02]  /*12e0*/  USEL UR4, UR20, UR24, !UP0 ;  /* 0x0000001814047287 */ /* 0x000fe4000c000000 */
[----:B------:R-:W-:Y:S02]  /*12f0*/  UIMAD UR7, UR5, UR21, URZ ;  /* 0x00000015050772a4 */ /* 0x000fe4000f8e02ff */
[----:B------:R-:W-:Y:S02]  /*1300*/  USEL UR5, UR16, UR13, !UP1 ;  /* 0x0000000d10057287 */ /* 0x000fe4000c800000 */
[----:B------:R-:W-:Y:S02]  /*1310*/  UIMAD UR12, UR6, UR21, URZ ;  /* 0x00000015060c72a4 */ /* 0x000fe4000f8e02ff */
[----:B------:R-:W-:-:S02]  /*1320*/  UISETP.GE.AND UP0, UPT, UR4, UR7, UPT ;  /* 0x000000070400728c */ /* 0x000fc4000bf06270 */
[----:B------:R-:W-:Y:S02]  /*1330*/  UIMAD.WIDE.U32 UR10, UR4, UR8, URZ ;  /* 0x00000008040a72a5 */ /* 0x000fe4000f8e00ff */
[----:B------:R-:W-:Y:S02]  /*1340*/  UISETP.GE.OR UP0, UPT, UR5, UR12, UP0 ;  /* 0x0000000c0500728c */ /* 0x000fe40008706670 */
[----:B------:R-:W-:Y:S02]  /*1350*/  UIMAD.WIDE.U32 UR12, UR5, UR8, URZ ;  /* 0x00000008050c72a5 */ /* 0x000fe4000f8e00ff */
[----:B------:R-:W-:Y:S01]  /*1360*/  UIADD3 UR10, UPT, UPT, -UR4, URZ, URZ ;  /* 0x000000ff040a7290 */ /* 0x000fe2000fffe1ff */
[----:B------:R-:W-:Y:S01]  /*1370*/  UMOV UR8, UR11 ;  /* 0x0000000b00087c82 */ /* 0x000fe20008000000 */
[----:B------:R-:W-:Y:S02]  /*1380*/  UIADD3 UR11, UPT, UPT, -UR5, URZ, URZ ;  /* 0x000000ff050b7290 */ /* 0x000fe4000fffe1ff */
[----:B------:R-:W-:-:S03]  /*1390*/  USHF.R.U32.HI UR8, URZ, UR9, UR8 ;  /* 0x00000009ff087299 */ /* 0x000fc60008011608 */
[----:B------:R-:W-:Y:S01]  /*13a0*/  @!UP0 UMOV UR7, UR13 ;  /* 0x0000000d00078c82 */ /* 0x000fe20008000000 */
[----:B------:R-:W-:Y:S02]  /*13b0*/  UIMAD UR20, UR14, UR10, UR20 ;  /* 0x0000000a0e1472a4 */ /* 0x000fe4000f8e0214 */
[----:B------:R-:W-:Y:S02]  /*13c0*/  USEL UR8, UR4, UR8, !UP2 ;  /* 0x0000000804087287 */ /* 0x000fe4000d000000 */
[----:B------:R-:W-:Y:S02]  /*13d0*/  @!UP0 USHF.R.U32.HI UR7, URZ, UR9, UR7 ;  /* 0x00000009ff078299 */ /* 0x000fe40008011607 */
[----:B------:R-:W-:Y:S02]  /*13e0*/  UIADD3 UR9, UPT, UPT, -UR8, URZ, URZ ;  /* 0x000000ff08097290 */ /* 0x000fe4000fffe1ff */
[----:B------:R-:W-:Y:S02]  /*13f0*/  @!UP0 USEL UR7, UR5, UR7, !UP2 ;  /* 0x0000000705078287 */ /* 0x000fe4000d000000 */
[----:B------:R-:W-:-:S02]  /*1400*/  UIMAD UR9, UR21, UR9, UR4 ;  /* 0x00000009150972a4 */ /* 0x000fc4000f8e0204 */
[----:B------:R-:W-:Y:S02]  /*1410*/  @!UP0 UIADD3 UR8, UPT, UPT, UR8, -UR7, URZ ;  /* 0x8000000708088290 */ /* 0x000fe4000fffe0ff */
[----:B------:R-:W-:Y:S02]  /*1420*/  @!UP0 UIMAD UR6, UR9, UR6, UR7 ;  /* 0x00000006090682a4 */ /* 0x000fe4000f8e0207 */
[----:B------:R-:W-:Y:S02]  /*1430*/  @!UP0 UIMAD UR4, UR8, UR21, UR5 ;  /* 0x00000015080482a4 */ /* 0x000fe4000f8e0205 */
[----:B------:R-:W-:Y:S02]  /*1440*/  UIMAD UR16, UR27, UR11, UR16 ;  /* 0x0000000b1b1072a4 */ /* 0x000fe4000f8e0210 */
[----:B------:R-:W-:Y:S01]  /*1450*/  UIMAD UR20, UR4, UR14, UR20 ;  /* 0x0000000e041472a4 */ /* 0x000fe2000f8e0214 */
[----:B------:R-:W-:Y:S02]  /*1460*/  @!UP0 UMOV UR5, UR6 ;  /* 0x0000000600058c82 */ /* 0x000fe40008000000 */
[----:B------:R-:W-:-:S12]  /*1470*/  UIMAD UR16, UR5, UR27, UR16 ;  /* 0x0000001b051072a4 */ /* 0x000fd8000f8e0210 */
.L_x_18:
[----:B------:R-:W-:Y:S02]  /*1480*/  UISETP.NE.AND UP1, UPT, UR28, 0x1, UPT ;  /* 0x000000011c00788c */ /* 0x000fe4000bf25270 */
[----:B------:R-:W-:Y:S02]  /*1490*/  UISETP.NE.AND UP0, UPT, UR17, 0x2, UPT ;  /* 0x000000021100788c */ /* 0x000fe4000bf05270 */
[----:B------:R-:W-:-:S05]  /*14a0*/  ULOP3.LUT UR21, UR26, 0x1000, URZ, 0xc0, !UPT ;  /* 0x000010001a157892 */ /* 0x000fca000f8ec0ff */
[----:B------:R-:W-:Y:S07]  /*14b0*/  BRA.U UP1, `(.L_x_19) ;  /* 0x0000000101447547 */ /* 0x000fee000b800000 */
[----:B------:R-:W1:Y:S01]  /*14c0*/  LDCU.128 UR8, c[0x0][0xb10] ;  /* 0x00016200ff0877ac */ /* 0x000e620008000c00 */
[----:B------:R-:W2:Y:S01]  /*14d0*/  LDCU UR12, c[0x0][0xb0c] ;  /* 0x00016180ff0c77ac */ /* 0x000ea20008000800 */
[----:B------:R-:W3:Y:S01]  /*14e0*/  LDCU UR13, c[0x0][0xb20] ;  /* 0x00016400ff0d77ac */ /* 0x000ee20008000800 */
[----:B-1----:R-:W-:Y:S02]  /*14f0*/  UIMAD.WIDE.U32 UR6, UR16, UR8, URZ ;  /* 0x00000008100672a5 */ /* 0x002fe4000f8e00ff */
[----:B------:R-:W-:Y:S02]  /*1500*/  UIMAD.WIDE.U32 UR4, UR20, UR11, URZ ;  /* 0x0000000b140472a5 */ /* 0x000fe4000f8e00ff */
[----:B--2---:R-:W-:Y:S02]  /*1510*/  UISETP.NE.AND UP2, UPT, UR12, 0x1, UPT ;  /* 0x000000010c00788c */ /* 0x004fe4000bf45270 */
[----:B------:R-:W-:Y:S01]  /*1520*/  UISETP.NE.AND UP1, UPT, UR10, 0x1, UPT ;  /* 0x000000010a00788c */ /* 0x000fe2000bf25270 */
[----:B------:R-:W-:-:S02]  /*1530*/  UMOV UR6, UR7 ;  /* 0x0000000700067c82 */ /* 0x000fc40008000000 */
[----:B------:R-:W-:Y:S01]  /*1540*/  UMOV UR4, UR5 ;  /* 0x0000000500047c82 */ /* 0x000fe20008000000 */
[----:B------:R-:W-:Y:S02]  /*1550*/  USHF.R.U32.HI UR6, URZ, UR9, UR6 ;  /* 0x00000009ff067299 */ /* 0x000fe40008011606 */
[----:B---3--:R-:W-:Y:S02]  /*1560*/  USHF.R.U32.HI UR4, URZ, UR13, UR4 ;  /* 0x0000000dff047299 */ /* 0x008fe40008011604 */
[----:B------:R-:W-:Y:S02]  /*1570*/  USEL UR5, UR16, UR6, !UP2 ;  /* 0x0000000610057287 */ /* 0x000fe4000d000000 */
[----:B------:R-:W-:-:S04]  /*1580*/  USEL UR4, UR20, UR4, !UP1 ;  /* 0x0000000414047287 */ /* 0x000fc8000c800000 */
[----:B------:R-:W-:Y:S02]  /*1590*/  UIADD3 UR6, UPT, UPT, UR5, -UR4, URZ ;  /* 0x8000000405067290 */ /* 0x000fe4000fffe0ff */
[----:B------:R-:W-:Y:S02]  /*15a0*/  UIADD3 UR4, UPT, UPT, -UR5, UR4, URZ ;  /* 0x0000000405047290 */ /* 0x000fe4000fffe1ff */
[----:B------:R-:W-:Y:S02]  /*15b0*/  UIMAD UR20, UR6, UR10, UR20 ;  /* 0x0000000a061472a4 */ /* 0x000fe4000f8e0214 */
[----:B------:R-:W-:-:S12]  /*15c0*/  UIMAD UR16, UR4, UR12, UR16 ;  /* 0x0000000c041072a4 */ /* 0x000fd8000f8e0210 */
.L_x_19:
[----:B------:R-:W-:Y:S05]  /*15d0*/  BRA.U !UP5, `(.L_x_20) ;  /* 0x000000010d0c7547 */ /* 0x000fea000b800000 */
[----:B------:R-:W-:Y:S01]  /*15e0*/  UCGABAR_WAIT ;  /* 0x0000000000007dc7 */ /* 0x000fe20008000000 */
[----:B------:R-:W-:Y:S01]  /*15f0*/  CCTL.IVALL ;  /* 0x00000000ff00798f */ /* 0x000fe20002000000 */
[----:B------:R-:W-:Y:S05]  /*1600*/  BRA `(.L_x_21) ;  /* 0x0000000000047947 */ /* 0x000fea0003800000 */
.L_x_20:
[----:B------:R-:W-:Y:S06]  /*1610*/  BAR.SYNC.DEFER_BLOCKING 0x0 ;  /* 0x0000000000007b1d */ /* 0x000fec0000010000 */
.L_x_21:
[----:B------:R-:W-:Y:S05]  /*1620*/  BRA.U UP0, `(.L_x_22) ;  /* 0x00000011009c7547 */ /* 0x000fea000b800000 */
[----:B------:R-:W1:Y:S01]  /*1630*/  LDCU UR6, c[0x0][0x38c] ;  /* 0x00007180ff0677ac */ /* 0x000e620008000800 */
[----:B------:R-:W-:Y:S01]  /*1640*/  PLOP3.LUT P1, PT, PT, PT, UP3, 0x80, 0x8 ;  /* 0x000000000008781c */ /* 0x000fe20003f2f038 */
[----:B------:R-:W-:Y:S01]  /*1650*/  IMAD.MOV.U32 R12, RZ, RZ, 0x1 ;  /* 0x00000001ff0c7424 */ /* 0x000fe200078e00ff */
[----:B------:R-:W-:Y:S01]  /*1660*/  ISETP.EQ.OR P2, PT, R0, RZ, P3 ;  /* 0x000000ff0000720c */ /* 0x000fe20001f42670 */
[----:B------:R-:W-:Y:S01]  /*1670*/  UISETP.NE.AND UP1, UPT, UR17, URZ, UPT ;  /* 0x000000ff1100728c */ /* 0x000fe2000bf25270 */
[----:B------:R-:W-:Y:S02]  /*1680*/  PLOP3.LUT P1, PT, P1, PT, PT, 0x8, 0x80 ;  /* 0x000000000080781c */ /* 0x000fe40000f2e170 */
[----:B------:R-:W-:Y:S01]  /*1690*/  CS2R R10, SRZ ;  /* 0x00000000000a7805 */ /* 0x000fe2000001ff00 */
[----:B------:R-:W-:Y:S01]  /*16a0*/  IMAD.MOV.U32 R9, RZ, RZ, RZ ;  /* 0x000000ffff097224 */ /* 0x000fe200078e00ff */
[----:B------:R-:W2:Y:S01]  /*16b0*/  LDCU UR39, c[0x0][0x370] ;  /* 0x00006e00ff2777ac */ /* 0x000ea20008000800 */
[----:B------:R-:W-:Y:S01]  /*16c0*/  IMAD.MOV.U32 R8, RZ, RZ, 0x1 ;  /* 0x00000001ff087424 */ /* 0x000fe200078e00ff */
[----:B------:R-:W-:Y:S01]  /*16d0*/  USEL UR25, UR43, 0x2, UP1 ;  /* 0x000000022b197887 */ /* 0x000fe20008800000 */
[----:B------:R-:W3:Y:S01]  /*16e0*/  LDCU.64 UR28, c[0x0][0x348] ;  /* 0x00006900ff1c77ac */ /* 0x000ee20008000a00 */
[----:B-1----:R-:W-:-:S02]  /*16f0*/  UIADD3 UR5, UPT, UPT, UR6, 0x3f, URZ ;  /* 0x0000003f06057890 */ /* 0x002fc4000fffe0ff */
[----:B------:R-:W-:Y:S02]  /*1700*/  USHF.R.U32.HI UR44, URZ, 0x6, UR21 ;  /* 0x00000006ff2c7899 */ /* 0x000fe40008011615 */
[----:B------:R-:W-:Y:S02]  /*1710*/  USHF.R.S32.HI UR4, URZ, 0x1f, UR5 ;  /* 0x0000001fff047899 */ /* 0x000fe40008011405 */
[----:B------:R-:W-:Y:S02]  /*1720*/  UIADD3 UR45, UPT, UPT, UR6, 0x7e, URZ ;  /* 0x0000007e062d7890 */ /* 0x000fe4000fffe0ff */
[----:B------:R-:W-:Y:S01]  /*1730*/  ULEA.HI UR4, UR4, UR5, URZ, 0x6 ;  /* 0x0000000504047291 */ /* 0x000fe2000f8f30ff */
[----:B------:R-:W1:Y:S03]  /*1740*/  LDCU UR38, c[0x0][0x374] ;  /* 0x00006e80ff2677ac */ /* 0x000e660008000800 */
[----:B------:R-:W-:-:S02]  /*1750*/  USHF.R.S32.HI UR41, URZ, 0x6, UR4 ;  /* 0x00000006ff297899 */ /* 0x000fc40008011404 */
[----:B------:R-:W-:Y:S02]  /*1760*/  UIADD3 UR4, UPT, UPT, UR6, -0x1, URZ ;  /* 0xffffffff06047890 */ /* 0x000fe4000fffe0ff */
[----:B------:R-:W-:Y:S02]  /*1770*/  UISETP.LT.U32.AND UP0, UPT, UR41, 0x3, UPT ;  /* 0x000000032900788c */ /* 0x000fe4000bf01070 */
[----:B------:R-:W-:Y:S02]  /*1780*/  UISETP.GE.U32.AND UP2, UPT, UR4, -0x7f, UPT ;  /* 0xffffff810400788c */ /* 0x000fe4000bf46070 */
[----:B------:R-:W-:Y:S01]  /*1790*/  USEL UR40, UR41, 0x3, UP0 ;  /* 0x0000000329287887 */ /* 0x000fe20008000000 */
[----:B------:R-:W-:-:S03]  /*17a0*/  UMOV UR5, URZ ;  /* 0x000000ff00057c82 */ /* 0x000fc60008000000 */
[----:B------:R-:W-:Y:S02]  /*17b0*/  UIADD3 UR24, UPT, UPT, UR40, -0x1, URZ ;  /* 0xffffffff28187890 */ /* 0x000fe4000fffe0ff */
[----:B------:R-:W-:-:S03]  /*17c0*/  UIADD3 UR43, UPT, UPT, UR41, -UR40, URZ ;  /* 0x80000028292b7290 */ /* 0x000fc6000fffe0ff */
[----:B------:R-:W-:-:S04]  /*17d0*/  @UP2 UIADD3 UR24, UPT, UPT, UR40, URZ, URZ ;  /* 0x000000ff28182290 */ /* 0x000fc8000fffe0ff */
[----:B-123--:R-:W-:-:S12]  /*17e0*/  UIADD3 UR24, UPT, UPT, UR24, 0x1, URZ ;  /* 0x0000000118187890 */ /* 0x00efd8000fffe0ff */
.L_x_42:
[----:B------:R-:W-:Y:S01]  /*17f0*/  UISETP.NE.AND UP0, UPT, UR47, URZ, UPT ;  /* 0x000000ff2f00728c */ /* 0x000fe2000bf05270 */
[----:B-1----:R-:W1:Y:S08]  /*1800*/  S2UR UR47, SR_CgaCtaId ;  /* 0x00000000002f79c3 */ /* 0x002e700000008800 */
[----:B------:R-:W-:Y:S05]  /*1810*/  BRA.U UP0, `(.L_x_23) ;  /* 0x0000000100347547 */ /* 0x000fea000b800000 */
[----:B------:R-:W2:Y:S01]  /*1820*/  S2R R0, SR_CgaCtaId ;  /* 0x0000000000007919 */ /* 0x000ea20000008800 */
[----:B------:R-:W-:Y:S02]  /*1830*/  MOV R3, 0x400 ;  /* 0x0000040000037802 */ /* 0x000fe40000000f00 */
[----:B------:R-:W-:Y:S02]  /*1840*/  SHF.L.U32 R2, R8, 0x1f, RZ ;  /* 0x0000001f08027819 */ /* 0x000fe400000006ff */
[----:B--2---:R-:W-:-:S05]  /*1850*/  LEA R0, R0, R3, 0x18 ;  /* 0x0000000300007211 */ /* 0x004fca00078ec0ff */
[----:B------:R-:W-:-:S04]  /*1860*/  IMAD R3, R9, 0x8, R0 ;  /* 0x0000000809037824 */ /* 0x000fc800078e0200 */
[----:B------:R-:W2:Y:S02]  /*1870*/  SYNCS.PHASECHK.TRANS64.TRYWAIT P0, [R3+URZ+0xf0], R2 ;  /* 0x0000f002030075a7 */ /* 0x000ea400080011ff */
[----:B--2---:R-:W-:Y:S05]  /*1880*/  @!P0 BRA `(.L_x_24) ;  /* 0x0000007800a88947 */ /* 0x004fea0003800000 */
.L_x_137:
[----:B------:R-:W-:Y:S01]  /*1890*/  VIADD R9, R9, 0x1 ;  /* 0x0000000109097836 */ /* 0x000fe20000000000 */
[----:B------:R2:W-:Y:S04]  /*18a0*/  SYNCS.ARRIVE.TRANS64.A1T0 RZ, [R3+URZ+0xe0], RZ ;  /* 0x0000e0ff03ff79a7 */ /* 0x0005e800081000ff */
[----:B------:R-:W-:-:S04]  /*18b0*/  ISETP.NE.AND P0, PT, R9, 0x2, PT ;  /* 0x000000020900780c */ /* 0x000fc80003f05270 */
[----:B------:R-:W-:Y:S02]  /*18c0*/  SEL R9, R9, RZ, P0 ;  /* 0x000000ff09097207 */ /* 0x000fe40000000000 */
[----:B--2---:R-:W-:-:S04]  /*18d0*/  SEL R3, RZ, 0x1, P0 ;  /* 0x00000001ff037807 */ /* 0x004fc80000000000 */
[----:B------:R-:W-:-:S07]  /*18e0*/  LOP3.LUT R8, R8, R3, RZ, 0x3c, !PT ;  /* 0x0000000308087212 */ /* 0x000fce00078e3cff */
.L_x_23:
[----:B------:R-:W-:Y:S01]  /*18f0*/  UMOV UR6, 0x400 ;  /* 0x0000040000067882 */ /* 0x000fe20000000000 */
[----:B------:R-:W-:Y:S01]  /*1900*/  SHF.L.U32 R0, R12, 0x1f, RZ ;  /* 0x0000001f0c007819 */ /* 0x000fe200000006ff */
[----:B-1----:R-:W-:Y:S02]  /*1910*/  ULEA UR6, UR47, UR6, 0x18 ;  /* 0x000000062f067291 */ /* 0x002fe4000f8ec0ff */
[----:B------:R-:W-:Y:S02]  /*1920*/  UISETP.GE.U32.AND UP0, UPT, UR45, 0x7f, UPT ;  /* 0x0000007f2d00788c */ /* 0x000fe4000bf06070 */
[----:B------:R-:W-:Y:S02]  /*1930*/  ULEA UR4, UR5, UR6, 0x3 ;  /* 0x0000000605047291 */ /* 0x000fe4000f8e18ff */
[----:B------:R-:W-:Y:S02]  /*1940*/  USHF.L.U32 UR11, UR20, 0x7, URZ ;  /* 0x00000007140b7899 */ /* 0x000fe400080006ff */
[----:B------:R-:W-:Y:S01]  /*1950*/  ULEA UR35, UR16, UR44, 0x7 ;  /* 0x0000002c10237291 */ /* 0x000fe2000f8e38ff */
[----:B------:R-:W-:-:S04]  /*1960*/  UMOV UR13, URZ ;  /* 0x000000ff000d7c82 */ /* 0x000fc80008000000 */
[----:B------:R1:W2:Y:S01]  /*1970*/  SYNCS.PHASECHK.TRANS64.TRYWAIT P0, [UR4+0x18], R0 ;  /* 0x00001800ff0075a7 */ /* 0x0002a20008001104 */
[----:B------:R-:W-:Y:S06]  /*1980*/  BRA.U !UP0, `(.L_x_25) ;  /* 0x0000000108bc7547 */ /* 0x000fec000b800000 */
[----:B------:R-:W-:Y:S01]  /*1990*/  UMOV UR7, URZ ;  /* 0x000000ff00077c82 */ /* 0x000fe20008000000 */
[----:B------:R-:W-:-:S05]  /*19a0*/  UMOV UR4, UR5 ;  /* 0x0000000500047c82 */ /* 0x000fca0008000000 */
.L_x_31:
[----:B------:R-:W-:Y:S01]  /*19b0*/  ULEA UR33, UR4, UR6, 0x3 ;  /* 0x0000000604217291 */ /* 0x000fe2000f8e18ff */
[----:B--2---:R-:W-:Y:S01]  /*19c0*/  @!P3 MOV R2, 0x8000 ;  /* 0x000080000002b802 */ /* 0x004fe20000000f00 */
[----:B--2-4-:R-:W-:Y:S10]  /*19d0*/  @P0 BRA `(.L_x_26) ;  /* 0x00000000000c0947 */ /* 0x014ff40003800000 */
[----:B------:R-:W-:-:S04]  /*19e0*/  SHF.L.U32 R3, R12, 0x1f, RZ ;  /* 0x0000001f0c037819 */ /* 0x000fc800000006ff */
[----:B------:R-:W2:Y:S02]  /*19f0*/  SYNCS.PHASECHK.TRANS64.TRYWAIT P0, [UR33+0x18], R3 ;  /* 0x00001803ff0075a7 */ /* 0x000ea40008001121 */
[----:B--2---:R-:W-:Y:S05]  /*1a00*/  @!P0 BRA `(.L_x_27) ;  /* 0x00000078005c8947 */ /* 0x004fea0003800000 */
.L_x_26:
[----:B------:R2:W-:Y:S01]  /*1a10*/  @!P3 SYNCS.ARRIVE.TRANS64 RZ, [UR33], R2 ;  /* 0x00000002ffffb9a7 */ /* 0x0005e20008000021 */
[----:B------:R-:W-:-:S04]  /*1a20*/  ULOP3.LUT UR5, UR25, 0x2, URZ, 0xfc, !UPT ;  /* 0x0000000219057892 */ /* 0x000fc8000f8efcff */
[----:B------:R-:W-:-:S09]  /*1a30*/  UISETP.NE.AND UP0, UPT, UR5, 0x2, UPT ;  /* 0x000000020500788c */ /* 0x000fd2000bf05270 */
[----:B------:R-:W-:Y:S05]  /*1a40*/  BRA.U UP0, `(.L_x_28) ;  /* 0x0000000100047547 */ /* 0x000fea000b800000 */
[----:B------:R-:W-:Y:S05]  /*1a50*/  BPT.TRAP 0x1 ;  /* 0x000000040000795c */ /* 0x000fea0000300000 */
.L_x_28:
[----:B------:R-:W-:Y:S04]  /*1a60*/  BSSY.RECONVERGENT B0, `(.L_x_29) ;  /* 0x0000003000007945 */ /* 0x000fe80003800200 */
[----:B------:R-:W-:Y:S05]  /*1a70*/  @P2 BRA `(.L_x_30) ;  /* 0x0000000000042947 */ /* 0x000fea0003800000 */
[----:B------:R-:W-:Y:S05]  /*1a80*/  BPT.TRAP 0x1 ;  /* 0x000000040000795c */ /* 0x000fea0000300000 */
.L_x_30:
[----:B------:R-:W-:Y:S05]  /*1a90*/  BSYNC.RECONVERGENT B0 ;  /* 0x0000000000007941 */ /* 0x000fea0003800200 */
.L_x_29:
[----:B------:R-:W-:Y:S02]  /*1aa0*/  UIADD3 UR5, UPT, UPT, UR4, 0x1, URZ ;  /* 0x0000000104057890 */ /* 0x000fe4000fffe0ff */
[----:B------:R-:W-:Y:S02]  /*1ab0*/  UIADD3 UR16, UP1, UPT, UR28, 0x80, URZ ;  /* 0x000000801c107890 */ /* 0x000fe4000ff3e0ff */
[----:B------:R-:W-:Y:S02]  /*1ac0*/  UISETP.NE.AND UP0, UPT, UR5, 0x3, UPT ;  /* 0x000000030500788c */ /* 0x000fe4000bf05270 */
[----:B------:R-:W-:Y:S02]  /*1ad0*/  USHF.L.U32 UR34, UR7, 0x6, URZ ;  /* 0x0000000607227899 */ /* 0x000fe400080006ff */
[----:B------:R-:W-:Y:S02]  /*1ae0*/  USEL UR9, URZ, 0x1, UP0 ;  /* 0x00000001ff097887 */ /* 0x000fe40008000000 */
[----:B------:R-:W-:-:S02]  /*1af0*/  USEL UR5, UR5, URZ, UP0 ;  /* 0x000000ff05057287 */ /* 0x000fc40008000000 */
[----:B------:R-:W-:Y:S02]  /*1b00*/  UIADD3 UR14, UP0, UPT, UR28, 0x180, URZ ;  /* 0x000001801c0e7890 */ /* 0x000fe4000ff1e0ff */
[----:B------:R-:W-:Y:S01]  /*1b10*/  ULEA UR8, UR5, UR6, 0x3 ;  /* 0x0000000605087291 */ /* 0x000fe2000f8e18ff */
[----:B------:R-:W-:Y:S01]  /*1b20*/  LOP3.LUT R12, R12, UR9, RZ, 0x3c, !PT ;  /* 0x000000090c0c7c12 */ /* 0x000fe2000f8e3cff */
[----:B------:R-:W-:Y:S02]  /*1b30*/  UIADD3.X UR17, UPT, UPT, URZ, UR29, URZ, UP1, !UPT ;  /* 0x0000001dff117290 */ /* 0x000fe40008ffe4ff */
[----:B------:R-:W-:Y:S01]  /*1b40*/  UIADD3.X UR15, UPT, UPT, URZ, UR29, URZ, UP0, !UPT ;  /* 0x0000001dff0f7290 */ /* 0x000fe200087fe4ff */
[----:B-1----:R-:W-:Y:S01]  /*1b50*/  SHF.L.U32 R0, R12, 0x1f, RZ ;  /* 0x0000001f0c007819 */ /* 0x002fe200000006ff */
[----:B------:R-:W-:Y:S01]  /*1b60*/  UMOV UR18, 0x0 ;  /* 0x0000000000127882 */ /* 0x000fe20000000000 */
[----:B------:R-:W-:Y:S01]  /*1b70*/  UMOV UR19, 0x10000000 ;  /* 0x1000000000137882 */ /* 0x000fe20000000000 */
[----:B------:R-:W-:Y:S01]  /*1b80*/  UMOV UR12, UR36 ;  /* 0x00000024000c7c82 */ /* 0x000fe20008000000 */
[----:B------:R3:W4:Y:S01]  /*1b90*/  SYNCS.PHASECHK.TRANS64.TRYWAIT P0, [UR8+0x18], R0 ;  /* 0x00001800ff0075a7 */ /* 0x0007220008001108 */
[----:B------:R-:W-:Y:S01]  /*1ba0*/  USHF.L.U32 UR8, UR4, 0xe, URZ ;  /* 0x0000000e04087899 */ /* 0x000fe200080006ff */
[----:B------:R-:W-:-:S02]  /*1bb0*/  UMOV UR9, UR33 ;  /* 0x0000002100097c82 */ /* 0x000fc40008000000 */
[----:B------:R-:W-:Y:S01]  /*1bc0*/  UMOV UR4, 0x30000 ;  /* 0x0003000000047882 */ /* 0x000fe20000000000 */
[----:B------:R-:W-:Y:S02]  /*1bd0*/  ULEA UR32, UR21, UR8, 0x1 ;  /* 0x0000000815207291 */ /* 0x000fe4000f8e08ff */
[----:B------:R-:W-:Y:S02]  /*1be0*/  UIADD3 UR8, UPT, UPT, UR6, 0x14400, UR8 ;  /* 0x0001440006087890 */ /* 0x000fe4000fffe008 */
[----:B------:R-:W-:Y:S01]  /*1bf0*/  UIADD3 UR32, UPT, UPT, UR6, 0x8400, UR32 ;  /* 0x0000840006207890 */ /* 0x000fe2000fffe020 */
[----:B------:R-:W-:Y:S01]  /*1c00*/  UMOV UR10, UR34 ;  /* 0x00000022000a7c82 */ /* 0x000fe20008000000 */
[----:B------:R-:W-:Y:S01]  /*1c10*/  UIADD3 UR7, UPT, UPT, UR7, 0x1, URZ ;  /* 0x0000000107077890 */ /* 0x000fe2000fffe0ff */
[----:B------:R-:W-:-:S03]  /*1c20*/  UMOV UR13, UR24 ;  /* 0x00000018000d7c82 */ /* 0x000fc60008000000 */
[----:B------:R-:W-:-:S03]  /*1c30*/  UISETP.NE.AND UP0, UPT, UR7, UR24, UPT ;  /* 0x000000180700728c */ /* 0x000fc6000bf05270 */
[----:B------:R1:W-:Y:S01]  /*1c40*/  UTMALDG.3D.MULTICAST [UR32], [UR16], UR4, desc[UR18] ;  /* 0x00001220100073b4 */ /* 0x0003e20008011804 */
[----:B------:R3:W-:Y:S01]  /*1c50*/  UTMALDG.3D [UR8], [UR14], desc[UR18] ;  /* 0x000012080e0075b4 */ /* 0x0007e20008011000 */
[----:B-1----:R-:W-:-:S04]  /*1c60*/  UMOV UR4, UR5 ;  /* 0x0000000500047c82 */ /* 0x002fc80008000000 */
[----:B---3--:R-:W-:Y:S05]  /*1c70*/  BRA.U UP0, `(.L_x_31) ;  /* 0xfffffffd004c7547 */ /* 0x008fea000b83ffff */
.L_x_25:
[----:B------:R-:W-:Y:S01]  /*1c80*/  ULEA UR4, UR5, UR6, 0x3 ;  /* 0x0000000605047291 */ /* 0x000fe2000f8e18ff */
[----:B-1----:R-:W-:Y:S01]  /*1c90*/  SHF.L.U32 R0, R12, 0x1f, RZ ;  /* 0x0000001f0c007819 */ /* 0x002fe200000006ff */
[----:B------:R-:W-:Y:S01]  /*1ca0*/  @!P1 SYNCS.ARRIVE.TRANS64.A1T0 RZ, [UR6+0x78], RZ ;  /* 0x000078ffffff99a7 */ /* 0x000fe20008100006 */
[----:B------:R-:W-:-:S06]  /*1cb0*/  UISETP.GT.AND UP0, UPT, UR41, UR40, UPT ;  /* 0x000000282900728c */ /* 0x000fcc000bf04270 */
[----:B--2-4-:R1:W2:Y:S03]  /*1cc0*/  SYNCS.PHASECHK.TRANS64.TRYWAIT P0, [UR4+0x18], R0 ;  /* 0x00001800ff0075a7 */ /* 0x0142a60008001104 */
[----:B------:R-:W-:Y:S05]  /*1cd0*/  BRA.U !UP0, `(.L_x_32) ;  /* 0x0000000108c07547 */ /* 0x000fea000b800000 */
[----:B------:R-:W-:Y:S01]  /*1ce0*/  UIADD3 UR26, UPT, UPT, UR43, UR13, URZ ;  /* 0x0000000d2b1a7290 */ /* 0x000fe2000fffe0ff */
[----:B------:R-:W-:-:S11]  /*1cf0*/  UMOV UR4, UR5 ;  /* 0x0000000500047c82 */ /* 0x000fd60008000000 */
.L_x_38:
[----:B------:R-:W-:Y:S01]  /*1d00*/  ULEA UR17, UR4, UR6, 0x3 ;  /* 0x0000000604117291 */ /* 0x000fe2000f8e18ff */
[----:B--2---:R-:W-:Y:S01]  /*1d10*/  @!P3 MOV R2, 0x8000 ;  /* 0x000080000002b802 */ /* 0x004fe20000000f00 */
[----:B--2-4-:R-:W-:Y:S10]  /*1d20*/  @P0 BRA `(.L_x_33) ;  /* 0x00000000000c0947 */ /* 0x014ff40003800000 */
[----:B------:R-:W-:-:S04]  /*1d30*/  SHF.L.U32 R3, R12, 0x1f, RZ ;  /* 0x0000001f0c037819 */ /* 0x000fc800000006ff */
[----:B------:R-:W2:Y:S02]  /*1d40*/  SYNCS.PHASECHK.TRANS64.TRYWAIT P0, [UR17+0x18], R3 ;  /* 0x00001803ff0075a7 */ /* 0x000ea40008001111 */
[----:B--2---:R-:W-:Y:S05]  /*1d50*/  @!P0 BRA `(.L_x_34) ;  /* 0x0000007400a08947 */ /* 0x004fea0003800000 */
.L_x_33:
[----:B------:R2:W-:Y:S01]  /*1d60*/  @!P3 SYNCS.ARRIVE.TRANS64 RZ, [UR17], R2 ;  /* 0x00000002ffffb9a7 */ /* 0x0005e20008000011 */
[----:B------:R-:W-:-:S04]  /*1d70*/  ULOP3.LUT UR5, UR25, 0x2, URZ, 0xfc, !UPT ;  /* 0x0000000219057892 */ /* 0x000fc8000f8efcff */
[----:B------:R-:W-:-:S09]  /*1d80*/  UISETP.NE.AND UP0, UPT, UR5, 0x2, UPT ;  /* 0x000000020500788c */ /* 0x000fd2000bf05270 */
[----:B------:R-:W-:Y:S05]  /*1d90*/  BRA.U UP0, `(.L_x_35) ;  /* 0x0000000100047547 */ /* 0x000fea000b800000 */
[----:B------:R-:W-:Y:S05]  /*1da0*/  BPT.TRAP 0x1 ;  /* 0x000000040000795c */ /* 0x000fea0000300000 */
.L_x_35:
[----:B------:R-:W-:Y:S04]  /*1db0*/  BSSY.RECONVERGENT B0, `(.L_x_36) ;  /* 0x0000003000007945 */ /* 0x000fe80003800200 */
[----:B------:R-:W-:Y:S05]  /*1dc0*/  @P2 BRA `(.L_x_37) ;  /* 0x0000000000042947 */ /* 0x000fea0003800000 */
[----:B------:R-:W-:Y:S05]  /*1dd0*/  BPT.TRAP 0x1 ;  /* 0x000000040000795c */ /* 0x000fea0000300000 */
.L_x_37:
[----:B------:R-:W-:Y:S05]  /*1de0*/  BSYNC.RECONVERGENT B0 ;  /* 0x0000000000007941 */ /* 0x000fea0003800200 */
.L_x_36:
[----:B------:R-:W-:Y:S02]  /*1df0*/  UIADD3 UR5, UPT, UPT, UR4, 0x1, URZ ;  /* 0x0000000104057890 */ /* 0x000fe4000fffe0ff */
[----:B------:R-:W-:Y:S02]  /*1e00*/  UIADD3 UR14, UP1, UPT, UR28, 0x80, URZ ;  /* 0x000000801c0e7890 */ /* 0x000fe4000ff3e0ff */
[----:B------:R-:W-:Y:S02]  /*1e10*/  UISETP.NE.AND UP0, UPT, UR5, 0x3, UPT ;  /* 0x000000030500788c */ /* 0x000fe4000bf05270 */
[----:B------:R-:W-:Y:S02]  /*1e20*/  USHF.L.U32 UR18, UR13, 0x6, URZ ;  /* 0x000000060d127899 */ /* 0x000fe400080006ff */
[----:B------:R-:W-:Y:S02]  /*1e30*/  USEL UR8, URZ, 0x1, UP0 ;  /* 0x00000001ff087887 */ /* 0x000fe40008000000 */
[----:B------:R-:W-:-:S02]  /*1e40*/  USEL UR5, UR5, URZ, UP0 ;  /* 0x000000ff05057287 */ /* 0x000fc40008000000 */
[----:B------:R-:W-:Y:S02]  /*1e50*/  UIADD3 UR22, UP0, UPT, UR28, 0x180, URZ ;  /* 0x000001801c167890 */ /* 0x000fe4000ff1e0ff */
[----:B------:R-:W-:Y:S01]  /*1e60*/  LOP3.LUT R12, R12, UR8, RZ, 0x3c, !PT ;  /* 0x000000080c0c7c12 */ /* 0x000fe2000f8e3cff */
[----:B------:R-:W-:Y:S02]  /*1e70*/  USHF.L.U32 UR8, UR4, 0xe, URZ ;  /* 0x0000000e04087899 */ /* 0x000fe400080006ff */
[----:B------:R-:W-:Y:S01]  /*1e80*/  ULEA UR7, UR5, UR6, 0x3 ;  /* 0x0000000605077291 */ /* 0x000fe2000f8e18ff */
[----:B-1----:R-:W-:Y:S01]  /*1e90*/  SHF.L.U32 R0, R12, 0x1f, RZ ;  /* 0x0000001f0c007819 */ /* 0x002fe200000006ff */
[----:B------:R-:W-:Y:S02]  /*1ea0*/  ULEA UR16, UR21, UR8, 0x1 ;  /* 0x0000000815107291 */ /* 0x000fe4000f8e08ff */
[----:B------:R-:W-:Y:S02]  /*1eb0*/  UIADD3.X UR15, UPT, UPT, URZ, UR29, URZ, UP1, !UPT ;  /* 0x0000001dff0f7290 */ /* 0x000fe40008ffe4ff */
[----:B------:R-:W-:-:S02]  /*1ec0*/  UIADD3 UR16, UPT, UPT, UR6, 0x8400, UR16 ;  /* 0x0000840006107890 */ /* 0x000fc4000fffe010 */
[----:B------:R-:W-:Y:S01]  /*1ed0*/  UIADD3 UR8, UPT, UPT, UR6, 0x14400, UR8 ;  /* 0x0001440006087890 */ /* 0x000fe2000fffe008 */
[----:B------:R3:W4:Y:S01]  /*1ee0*/  SYNCS.PHASECHK.TRANS64.TRYWAIT P0, [UR7+0x18], R0 ;  /* 0x00001800ff0075a7 */ /* 0x0007220008001107 */
[----:B------:R-:W-:Y:S01]  /*1ef0*/  UIADD3.X UR23, UPT, UPT, URZ, UR29, URZ, UP0, !UPT ;  /* 0x0000001dff177290 */ /* 0x000fe200087fe4ff */
[----:B------:R-:W-:Y:S01]  /*1f00*/  UMOV UR4, 0x30000 ;  /* 0x0003000000047882 */ /* 0x000fe20000000000 */
[----:B------:R-:W-:Y:S01]  /*1f10*/  UMOV UR30, 0x0 ;  /* 0x00000000001e7882 */ /* 0x000fe20000000000 */
[----:B------:R-:W-:Y:S01]  /*1f20*/  UMOV UR31, 0x10000000 ;  /* 0x10000000001f7882 */ /* 0x000fe20000000000 */
[----:B------:R-:W-:Y:S01]  /*1f30*/  UMOV UR19, UR35 ;  /* 0x0000002300137c82 */ /* 0x000fe20008000000 */
[----:B------:R-:W-:Y:S01]  /*1f40*/  UMOV UR20, UR36 ;  /* 0x0000002400147c82 */ /* 0x000fe20008000000 */
[----:B------:R-:W-:Y:S01]  /*1f50*/  UMOV UR12, UR36 ;  /* 0x00000024000c7c82 */ /* 0x000fe20008000000 */
[----:B------:R-:W-:Y:S01]  /*1f60*/  UMOV UR9, UR17 ;  /* 0x0000001100097c82 */ /* 0x000fe20008000000 */
[----:B------:R-:W-:Y:S01]  /*1f70*/  UMOV UR10, UR18 ;  /* 0x00000012000a7c82 */ /* 0x000fe20008000000 */
[----:B------:R1:W-:Y:S01]  /*1f80*/  UTMALDG.3D.MULTICAST [UR16], [UR14], UR4, desc[UR30] ;  /* 0x00001e100e0073b4 */ /* 0x0003e20008011804 */
[----:B------:R-:W-:-:S04]  /*1f90*/  UIADD3 UR13, UPT, UPT, UR13, 0x1, URZ ;  /* 0x000000010d0d7890 */ /* 0x000fc8000fffe0ff */
[----:B------:R-:W-:Y:S01]  /*1fa0*/  UISETP.NE.AND UP0, UPT, UR13, UR26, UPT ;  /* 0x0000001a0d00728c */ /* 0x000fe2000bf05270 */
[----:B------:R3:W-:Y:S01]  /*1fb0*/  UTMALDG.3D [UR8], [UR22], desc[UR30] ;  /* 0x00001e08160075b4 */ /* 0x0007e20008011000 */
[----:B-1----:R-:W-:-:S07]  /*1fc0*/  UMOV UR4, UR5 ;  /* 0x0000000500047c82 */ /* 0x002fce0008000000 */
[----:B---3--:R-:W-:Y:S05]  /*1fd0*/  BRA.U UP0, `(.L_x_38) ;  /* 0xfffffffd00487547 */ /* 0x008fea000b83ffff */
.L_x_32:
[C---:B------:R-:W-:Y:S01]  /*1fe0*/  LEA R3, R11.reuse, UR6, 0x3 ;  /* 0x000000060b037c11 */ /* 0x040fe2000f8e18ff */
[----:B------:R-:W-:Y:S01]  /*1ff0*/  NOP ;  /* 0x0000000000007918 */ /* 0x000fe20000000000 */
[----:B-1----:R-:W-:Y:S02]  /*2000*/  SHF.L.U32 R0, R10, 0x1f, RZ ;  /* 0x0000001f0a007819 */ /* 0x002fe400000006ff */
[----:B------:R-:W-:Y:S02]  /*2010*/  LEA R5, R11, UR6, 0x4 ;  /* 0x000000060b057c11 */ /* 0x000fe4000f8e20ff */
[----:B--2-4-:R-:W1:Y:S02]  /*2020*/  SYNCS.PHASECHK.TRANS64.TRYWAIT P0, [R3+URZ+0x80], R0 ;  /* 0x00008000030075a7 */ /* 0x014e6400080011ff */
[----:B-1----:R-:W-:Y:S05]  /*2030*/  @!P0 BRA `(.L_x_39) ;  /* 0x0000007400008947 */ /* 0x002fea0003800000 */
.L_x_140:
[----:B------:R-:W2:Y:S01]  /*2040*/  LDS.128 R4, [R5+0x110] ;  /* 0x0001100005047984 */ /* 0x000ea20000000c00 */
[----:B------:R-:W-:Y:S01]  /*2050*/  UISETP.GE.AND UP0, UPT, UR42, 0x1, UPT ;  /* 0x000000012a00788c */ /* 0x000fe2000bf06270 */
[----:B------:R-:W-:Y:S01]  /*2060*/  @!PT LDS RZ, [RZ] ;  /* 0x00000000fffff984 */ /* 0x000fe20000000800 */
[----:B------:R-:W-:Y:S01]  /*2070*/  @!PT LDS RZ, [RZ] ;  /* 0x00000000fffff984 */ /* 0x000fe20000000800 */
[----:B------:R-:W-:Y:S01]  /*2080*/  @!PT LDS RZ, [RZ] ;  /* 0x00000000fffff984 */ /* 0x000fe20000000800 */
[----:B------:R-:W-:Y:S01]  /*2090*/  @!PT LDS RZ, [RZ] ;  /* 0x00000000fffff984 */ /* 0x000fe20000000800 */
[----:B------:R3:W-:Y:S06]  /*20a0*/  MEMBAR.ALL.CTA ;  /* 0x0000000000007992 */ /* 0x0007ec0000008000 */
[----:B---3--:R-:W3:Y:S01]  /*20b0*/  FENCE.VIEW.ASYNC.S ;  /* 0x00000000000073c6 */ /* 0x008ee20000000000 */
[----:B--2---:R-:W-:-:S13]  /*20c0*/  LOP3.LUT P0, RZ, R6, 0x1, RZ, 0xc0, !PT ;  /* 0x0000000106ff7812 */ /* 0x004fda000780c0ff */
[----:B---3--:R-:W-:Y:S01]  /*20d0*/  VOTEU.ANY UP1, P0 ;  /* 0x0000000000ff7886 */ /* 0x008fe20000020100 */
[----:B------:R-:W-:-:S13]  /*20e0*/  PLOP3.LUT P0, PT, PT, PT, UP1, 0x80, 0x8 ;  /* 0x000000000008781c */ /* 0x000fda0003f0f018 */
[----:B-1----:R-:W-:Y:S02]  /*20f0*/  @P0 LOP3.LUT R0, R5, 0xffff, RZ, 0xc0, !PT ;  /* 0x0000ffff05000812 */ /* 0x002fe400078ec0ff */
[----:B------:R-:W-:Y:S02]  /*2100*/  @P0 MOV R2, R4 ;  /* 0x0000000400020202 */ /* 0x000fe40000000f00 */
[----:B------:R-:W-:Y:S01]  /*2110*/  @P0 R2UR UR7, R0 ;  /* 0x00000000000702ca */ /* 0x000fe200000e0000 */
[----:B------:R-:W-:Y:S01]  /*2120*/  VIADD R0, R3, 0x90 ;  /* 0x0000009003007836 */ /* 0x000fe20000000000 */
[----:B------:R-:W-:Y:S02]  /*2130*/  @P0 SHF.R.U32.HI R4, RZ, 0x10, R5 ;  /* 0x00000010ff040819 */ /* 0x000fe40000011605 */
[----:B------:R-:W-:Y:S02]  /*2140*/  @P0 R2UR UR8, R2 ;  /* 0x00000000020802ca */ /* 0x000fe400000e0000 */
[----:B------:R-:W-:-:S02]  /*2150*/  PRMT R0, RZ, 0x654, R0 ;  /* 0x00000654ff007816 */ /* 0x000fc40000000000 */
[----:B------:R-:W-:Y:S02]  /*2160*/  @P0 R2UR UR4, R4 ;  /* 0x00000000040402ca */ /* 0x000fe400000e0000 */
[----:B------:R1:W-:Y:S03]  /*2170*/  SYNCS.ARRIVE.TRANS64.RED.A1T0 RZ, [R0+URZ], RZ ;  /* 0x000000ff00ff79a7 */ /* 0x0003e600081004ff */
[----:B------:R-:W-:-:S04]  /*2180*/  @UP1 UMOV UR27, UR7 ;  /* 0x00000007001b1c82 */ /* 0x000fc80008000000 */
[----:B------:R-:W-:-:S04]  /*2190*/  @UP1 UMOV UR37, UR8 ;  /* 0x0000000800251c82 */ /* 0x000fc80008000000 */
[----:B------:R-:W-:Y:S01]  /*21a0*/  @UP1 UMOV UR36, UR4 ;  /* 0x0000000400241c82 */ /* 0x000fe20008000000 */
[----:B------:R-:W-:Y:S05]  /*21b0*/  BRA.U !UP0, `(.L_x_40) ;  /* 0x0000000108d47547 */ /* 0x000fea000b800000 */
[----:B------:R-:W2:Y:S01]  /*21c0*/  LDCU.128 UR12, c[0x0][0xb10] ;  /* 0x00016200ff0c77ac */ /* 0x000ea20008000c00 */
[----:B------:R-:W3:Y:S01]  /*21d0*/  LDCU UR26, c[0x0][0xb20] ;  /* 0x00016400ff1a77ac */ /* 0x000ee20008000800 */
[----:B------:R-:W4:Y:S01]  /*21e0*/  LDCU UR20, c[0x0][0xb0c] ;  /* 0x00016180ff1477ac */ /* 0x000f220008000800 */
[----:B------:R-:W1:Y:S01]  /*21f0*/  LDCU.64 UR10, c[0x0][0xb28] ;  /* 0x00016500ff0a77ac */ /* 0x000e620008000a00 */
[----:B------:R-:W-:Y:S02]  /*2200*/  UISETP.NE.AND UP3, UPT, UR42, 0x1, UPT ;  /* 0x000000012a00788c */ /* 0x000fe4000bf65270 */
[----:B--2---:R-:W-:Y:S02]  /*2210*/  UIMAD.WIDE.U32 UR16, UR38, UR15, URZ ;  /* 0x0000000f261072a5 */ /* 0x004fe4000f8e00ff */
[----:B------:R-:W-:Y:S02]  /*2220*/  UIMAD.WIDE.U32 UR8, UR39, UR12, URZ ;  /* 0x0000000c270872a5 */ /* 0x000fe4000f8e00ff */
[----:B------:R-:W-:-:S02]  /*2230*/  UISETP.NE.AND UP0, UPT, UR14, 0x1, UPT ;  /* 0x000000010e00788c */ /* 0x000fc4000bf05270 */
[----:B------:R-:W-:Y:S01]  /*2240*/  UIMAD.WIDE.U32 UR22, UR27, UR15, URZ ;  /* 0x0000000f1b1672a5 */ /* 0x000fe2000f8e00ff */
[----:B------:R-:W-:Y:S02]  /*2250*/  UMOV UR16, UR17 ;  /* 0x0000001100107c82 */ /* 0x000fe40008000000 */
[----:B------:R-:W-:Y:S01]  /*2260*/  UMOV UR8, UR9 ;  /* 0x0000000900087c82 */ /* 0x000fe20008000000 */
[----:B---3--:R-:W-:Y:S02]  /*2270*/  USHF.R.U32.HI UR16, URZ, UR26, UR16 ;  /* 0x0000001aff107299 */ /* 0x008fe40008011610 */
[----:B----4-:R-:W-:Y:S02]  /*2280*/  UISETP.NE.AND UP2, UPT, UR20, 0x1, UPT ;  /* 0x000000011400788c */ /* 0x010fe4000bf45270 */
[----:B------:R-:W-:Y:S02]  /*2290*/  USHF.R.U32.HI UR8, URZ, UR13, UR8 ;  /* 0x0000000dff087299 */ /* 0x000fe40008011608 */
[----:B------:R-:W-:-:S02]  /*22a0*/  USEL UR7, UR38, UR16, !UP0 ;  /* 0x0000001026077287 */ /* 0x000fc4000c000000 */
[----:B------:R-:W-:Y:S02]  /*22b0*/  USEL UR8, UR39, UR8, !UP2 ;  /* 0x0000000827087287 */ /* 0x000fe4000d000000 */
[----:B-1----:R-:W-:Y:S01]  /*22c0*/  UIMAD.WIDE.U32 UR16, UR7, UR10, URZ ;  /* 0x0000000a071072a5 */ /* 0x002fe2000f8e00ff */
[----:B------:R-:W-:Y:S01]  /*22d0*/  UMOV UR4, UR23 ;  /* 0x0000001700047c82 */ /* 0x000fe20008000000 */
[----:B------:R-:W-:Y:S02]  /*22e0*/  UIMAD.WIDE.U32 UR18, UR37, UR12, URZ ;  /* 0x0000000c251272a5 */ /* 0x000fe4000f8e00ff */
[----:B------:R-:W-:-:S03]  /*22f0*/  UIMAD.WIDE.U32 UR22, UR8, UR10, URZ ;  /* 0x0000000a081672a5 */ /* 0x000fc6000f8e00ff */
[----:B------:R-:W-:Y:S01]  /*2300*/  UMOV UR16, UR17 ;  /* 0x0000001100107c82 */ /* 0x000fe20008000000 */
[----:B------:R-:W-:Y:S02]  /*2310*/  USHF.R.U32.HI UR4, URZ, UR26, UR4 ;  /* 0x0000001aff047299 */ /* 0x000fe40008011604 */
[----:B------:R-:W-:Y:S01]  /*2320*/  @UP3 USHF.R.U32.HI UR7, URZ, UR11, UR16 ;  /* 0x0000000bff073299 */ /* 0x000fe20008011610 */
[----:B------:R-:W-:Y:S01]  /*2330*/  UMOV UR18, UR19 ;  /* 0x0000001300127c82 */ /* 0x000fe20008000000 */
[----:B------:R-:W-:Y:S01]  /*2340*/  UMOV UR22, UR23 ;  /* 0x0000001700167c82 */ /* 0x000fe20008000000 */
[----:B------:R-:W-:Y:S02]  /*2350*/  USHF.R.U32.HI UR13, URZ, UR13, UR18 ;  /* 0x0000000dff0d7299 */ /* 0x000fe40008011612 */
[----:B------:R-:W-:Y:S02]  /*2360*/  USEL UR4, UR27, UR4, !UP0 ;  /* 0x000000041b047287 */ /* 0x000fe4000c000000 */
[----:B------:R-:W-:-:S02]  /*2370*/  @UP3 USHF.R.U32.HI UR8, URZ, UR11, UR22 ;  /* 0x0000000bff083299 */ /* 0x000fc40008011616 */
[----:B------:R-:W-:Y:S02]  /*2380*/  UIMAD UR9, UR42, UR7, URZ ;  /* 0x000000072a0972a4 */ /* 0x000fe4000f8e02ff */
[----:B------:R-:W-:Y:S02]  /*2390*/  USEL UR7, UR37, UR13, !UP2 ;  /* 0x0000000d25077287 */ /* 0x000fe4000d000000 */
[----:B------:R-:W-:Y:S02]  /*23a0*/  UIMAD UR12, UR42, UR8, URZ ;  /* 0x000000082a0c72a4 */ /* 0x000fe4000f8e02ff */
[----:B------:R-:W-:Y:S02]  /*23b0*/  UISETP.GE.AND UP0, UPT, UR4, UR9, UPT ;  /* 0x000000090400728c */ /* 0x000fe4000bf06270 */
[----:B------:R-:W-:Y:S02]  /*23c0*/  UIMAD.WIDE.U32 UR16, UR4, UR10, URZ ;  /* 0x0000000a041072a5 */ /* 0x000fe4000f8e00ff */
[----:B------:R-:W-:-:S02]  /*23d0*/  UISETP.GE.OR UP0, UPT, UR7, UR12, UP0 ;  /* 0x0000000c0700728c */ /* 0x000fc40008706670 */
        /* <DEDUP_REMOVED lines=19> */
.L_x_40:
[----:B------:R-:W2:Y:S02]  /*2510*/  LDCU UR4, c[0x0][0xb30] ;  /* 0x00016600ff0477ac */ /* 0x000ea40008000800 */
[----:B--2---:R-:W-:-:S09]  /*2520*/  UISETP.NE.AND UP0, UPT, UR4, 0x1, UPT ;  /* 0x000000010400788c */ /* 0x004fd2000bf05270 */
[----:B------:R-:W-:Y:S05]  /*2530*/  BRA.U UP0, `(.L_x_41) ;  /* 0x0000000100447547 */ /* 0x000fea000b800000 */
[----:B------:R-:W2:Y:S01]  /*2540*/  LDCU.128 UR12, c[0x0][0xb10] ;  /* 0x00016200ff0c77ac */ /* 0x000ea20008000c00 */
[----:B------:R-:W3:Y:S01]  /*2550*/  LDCU UR16, c[0x0][0xb0c] ;  /* 0x00016180ff1077ac */ /* 0x000ee20008000800 */
[----:B------:R-:W4:Y:S01]  /*2560*/  LDCU UR17, c[0x0][0xb20] ;  /* 0x00016400ff1177ac */ /* 0x000f220008000800 */
[----:B--2---:R-:W-:Y:S02]  /*2570*/  UIMAD.WIDE.U32 UR10, UR37, UR12, URZ ;  /* 0x0000000c250a72a5 */ /* 0x004fe4000f8e00ff */
[----:B------:R-:W-:Y:S02]  /*2580*/  UIMAD.WIDE.U32 UR8, UR27, UR15, URZ ;  /* 0x0000000f1b0872a5 */ /* 0x000fe4000f8e00ff */
[----:B---3--:R-:W-:Y:S02]  /*2590*/  UISETP.NE.AND UP2, UPT, UR16, 0x1, UPT ;  /* 0x000000011000788c */ /* 0x008fe4000bf45270 */
[----:B------:R-:W-:Y:S01]  /*25a0*/  UISETP.NE.AND UP0, UPT, UR14, 0x1, UPT ;  /* 0x000000010e00788c */ /* 0x000fe2000bf05270 */
[----:B------:R-:W-:-:S02]  /*25b0*/  UMOV UR7, UR11 ;  /* 0x0000000b00077c82 */ /* 0x000fc40008000000 */
[----:B------:R-:W-:Y:S01]  /*25c0*/  UMOV UR4, UR9 ;  /* 0x0000000900047c82 */ /* 0x000fe20008000000 */
[----:B------:R-:W-:Y:S02]  /*25d0*/  USHF.R.U32.HI UR7, URZ, UR13, UR7 ;  /* 0x0000000dff077299 */ /* 0x000fe40008011607 */
[----:B----4-:R-:W-:Y:S02]  /*25e0*/  USHF.R.U32.HI UR4, URZ, UR17, UR4 ;  /* 0x00000011ff047299 */ /* 0x010fe40008011604 */
[----:B------:R-:W-:Y:S02]  /*25f0*/  USEL UR7, UR37, UR7, !UP2 ;  /* 0x0000000725077287 */ /* 0x000fe4000d000000 */
[----:B------:R-:W-:-:S04]  /*2600*/  USEL UR4, UR27, UR4, !UP0 ;  /* 0x000000041b047287 */ /* 0x000fc8000c000000 */
[----:B------:R-:W-:Y:S02]  /*2610*/  UIADD3 UR8, UPT, UPT, UR7, -UR4, URZ ;  /* 0x8000000407087290 */ /* 0x000fe4000fffe0ff */
[----:B------:R-:W-:Y:S02]  /*2620*/  UIADD3 UR4, UPT, UPT, -UR7, UR4, URZ ;  /* 0x0000000407047290 */ /* 0x000fe4000fffe1ff */
[----:B------:R-:W-:Y:S02]  /*2630*/  UIMAD UR27, UR8, UR14, UR27 ;  /* 0x0000000e081b72a4 */ /* 0x000fe4000f8e021b */
[----:B------:R-:W-:-:S12]  /*2640*/  UIMAD UR37, UR4, UR16, UR37 ;  /* 0x00000010042572a4 */ /* 0x000fd8000f8e0225 */
.L_x_41:
[----:B------:R-:W-:Y:S01]  /*2650*/  VIADD R11, R11, 0x1 ;  /* 0x000000010b0b7836 */ /* 0x000fe20000000000 */
[----:B------:R-:W-:Y:S01]  /*2660*/  R2UR UR4, R82 ;  /* 0x00000000520472ca */ /* 0x000fe200000e0000 */
[----:B------:R-:W-:Y:S01]  /*2670*/  UIADD3 UR20, UPT, UPT, UR27, UR63, URZ ;  /* 0x0000003f1b147290 */ /* 0x000fe2000fffe0ff */
[----:B------:R-:W-:Y:S02]  /*2680*/  PLOP3.LUT P1, PT, PT, PT, PT, 0x80, 0x8 ;  /* 0x000000000008781c */ /* 0x000fe40003f2f070 */
[----:B------:R-:W-:-:S04]  /*2690*/  ISETP.NE.AND P0, PT, R11, 0x2, PT ;  /* 0x000000020b00780c */ /* 0x000fc80003f05270 */
[----:B------:R-:W-:Y:S02]  /*26a0*/  SEL R3, RZ, 0x1, P0 ;  /* 0x00000001ff037807 */ /* 0x000fe40000000000 */
[----:B------:R-:W-:Y:S02]  /*26b0*/  SEL R11, R11, RZ, P0 ;  /* 0x000000ff0b0b7207 */ /* 0x000fe40000000000 */
[----:B------:R-:W-:Y:S01]  /*26c0*/  LOP3.LUT R10, R10, R3, RZ, 0x3c, !PT ;  /* 0x000000030a0a7212 */ /* 0x000fe200078e3cff */
[----:B------:R-:W-:Y:S01]  /*26d0*/  UIADD3 UR16, UPT, UPT, UR37, UR4, URZ ;  /* 0x0000000425107290 */ /* 0x000fe2000fffe0ff */
[----:B------:R-:W-:Y:S11]  /*26e0*/  BRA.U UP1, `(.L_x_42) ;  /* 0xfffffff101407547 */ /* 0x000ff6000b83ffff */
[----:B------:R-:W-:Y:S01]  /*26f0*/  UIADD3 UR6, UPT, UPT, UR6, 0x18, URZ ;  /* 0x0000001806067890 */ /* 0x000fe2000fffe0ff */
[----:B------:R-:W-:-:S03]  /*2700*/  SHF.L.U32 R3, R12, 0x1f, RZ ;  /* 0x0000001f0c037819 */ /* 0x000fc600000006ff */
[----:B------:R-:W-:-:S09]  /*2710*/  ULEA UR4, UR5, UR6, 0x3 ;  /* 0x0000000605047291 */ /* 0x000fd2000f8e18ff */
[----:B------:R-:W2:Y:S02]  /*2720*/  SYNCS.PHASECHK.TRANS64.TRYWAIT P0, [UR4], R3 ;  /* 0x00000003ff0075a7 */ /* 0x000ea40008001104 */
[----:B--2---:R-:W-:Y:S05]  /*2730*/  @!P0 BRA `(.L_x_43) ;  /* 0x0000006c00548947 */ /* 0x004fea0003800000 */
.L_x_142:
[----:B------:R-:W-:-:S04]  /*2740*/  UIADD3 UR4, UPT, UPT, UR5, 0x1, URZ ;  /* 0x0000000105047890 */ /* 0x000fc8000fffe0ff */
[----:B------:R-:W-:-:S04]  /*2750*/  UISETP.NE.AND UP0, UPT, UR4, 0x3, UPT ;  /* 0x000000030400788c */ /* 0x000fc8000bf05270 */
[----:B------:R-:W-:Y:S02]  /*2760*/  USEL UR7, URZ, 0x1, UP0 ;  /* 0x00000001ff077887 */ /* 0x000fe40008000000 */
[----:B------:R-:W-:-:S04]  /*2770*/  USEL UR4, UR4, URZ, UP0 ;  /* 0x000000ff04047287 */ /* 0x000fc80008000000 */
[----:B------:R-:W-:Y:S01]  /*2780*/  ULEA UR5, UR4, UR6, 0x3 ;  /* 0x0000000604057291 */ /* 0x000fe2000f8e18ff */
[----:B------:R-:W-:-:S04]  /*2790*/  LOP3.LUT R12, R12, UR7, RZ, 0x3c, !PT ;  /* 0x000000070c0c7c12 */ /* 0x000fc8000f8e3cff */
[----:B-1----:R-:W-:-:S04]  /*27a0*/  SHF.L.U32 R3, R12, 0x1f, RZ ;  /* 0x0000001f0c037819 */ /* 0x002fc800000006ff */
[----:B------:R-:W1:Y:S02]  /*27b0*/  SYNCS.PHASECHK.TRANS64.TRYWAIT P0, [UR5], R3 ;  /* 0x00000003ff0075a7 */ /* 0x000e640008001105 */
[----:B-1----:R-:W-:Y:S05]  /*27c0*/  @!P0 BRA `(.L_x_44) ;  /* 0x0000006c00488947 */ /* 0x002fea0003800000 */
.L_x_144:
[----:B------:R-:W-:-:S04]  /*27d0*/  UIADD3 UR4, UPT, UPT, UR4, 0x1, URZ ;  /* 0x0000000104047890 */ /* 0x000fc8000fffe0ff */
[----:B------:R-:W-:-:S04]  /*27e0*/  UISETP.NE.AND UP0, UPT, UR4, 0x3, UPT ;  /* 0x000000030400788c */ /* 0x000fc8000bf05270 */
[----:B------:R-:W-:Y:S02]  /*27f0*/  USEL UR5, URZ, 0x1, UP0 ;  /* 0x00000001ff057887 */ /* 0x000fe40008000000 */
[----:B------:R-:W-:-:S04]  /*2800*/  USEL UR4, UR4, URZ, UP0 ;  /* 0x000000ff04047287 */ /* 0x000fc80008000000 */
[----:B------:R-:W-:Y:S01]  /*2810*/  ULEA UR4, UR4, UR6, 0x3 ;  /* 0x0000000604047291 */ /* 0x000fe2000f8e18ff */
[----:B-1----:R-:W-:-:S04]  /*2820*/  LOP3.LUT R3, R12, UR5, RZ, 0x3c, !PT ;  /* 0x000000050c037c12 */ /* 0x002fc8000f8e3cff */
[----:B------:R-:W-:Y:S01]  /*2830*/  SHF.L.U32 R3, R3, 0x1f, RZ ;  /* 0x0000001f03037819 */ /* 0x000fe200000006ff */
[----:B------:R-:W-:-:S07]  /*2840*/  IMAD.U32 R0, RZ, RZ, UR4 ;  /* 0x00000004ff007e24 */ /* 0x000fce000f8e00ff */
.L_x_45:
[----:B-1----:R1:W2:Y:S02]  /*2850*/  SYNCS.PHASECHK.TRANS64.TRYWAIT P0, [R0+URZ], R3 ;  /* 0x00000003000075a7 */ /* 0x0022a400080011ff */
[----:B--2---:R-:W-:Y:S05]  /*2860*/  @!P0 NANOSLEEP.SYNCS 0x989680 ;  /* 0x009896800000895d */ /* 0x004fea0003900000 */
[----:B------:R-:W2:Y:S02]  /*2870*/  @!P0 SYNCS.PHASECHK.TRANS64 P0, [R0+URZ], R3 ;  /* 0x00000003000085a7 */ /* 0x000ea400080010ff */
[----:B--2---:R-:W-:Y:S05]  /*2880*/  @P0 EXIT ;  /* 0x000000000000094d */ /* 0x004fea0003800000 */
[----:B------:R-:W-:Y:S05]  /*2890*/  BRA `(.L_x_45) ;  /* 0xfffffffc00ec7947 */ /* 0x000fea000383ffff */
.L_x_22:
[----:B------:R-:W-:-:S04]  /*28a0*/  UISETP.NE.AND UP0, UPT, UR47, URZ, UPT ;  /* 0x000000ff2f00728c */ /* 0x000fc8000bf05270 */
[----:B------:R-:W-:-:S09]  /*28b0*/  UISETP.NE.OR UP0, UPT, UR17, 0x1, UP0 ;  /* 0x000000011100788c */ /* 0x000fd20008705670 */
[----:B------:R-:W-:Y:S05]  /*28c0*/  BRA.U UP0, `(.L_x_46) ;  /* 0x0000000500487547 */ /* 0x000fea000b800000 */
[----:B------:R-:W-:Y:S01]  /*28d0*/  ISETP.GE.U32.AND P2, PT, R0, 0x2, PT ;  /* 0x000000020000780c */ /* 0x000fe20003f46070 */
[----:B------:R-:W-:Y:S01]  /*28e0*/  IMAD.MOV.U32 R12, RZ, RZ, 0x1 ;  /* 0x00000001ff0c7424 */ /* 0x000fe200078e00ff */
[----:B------:R-:W-:Y:S02]  /*28f0*/  CS2R R10, SRZ ;  /* 0x00000000000a7805 */ /* 0x000fe4000001ff00 */
[----:B------:R-:W-:Y:S01]  /*2900*/  CS2R R8, SRZ ;  /* 0x0000000000087805 */ /* 0x000fe2000001ff00 */
[----:B------:R-:W-:Y:S01]  /*2910*/  UMOV UR6, 0x400 ;  /* 0x0000040000067882 */ /* 0x000fe20000000000 */
[----:B------:R-:W-:Y:S01]  /*2920*/  UMOV UR5, URZ ;  /* 0x000000ff00057c82 */ /* 0x000fe20008000000 */
[----:B------:R-:W-:-:S12]  /*2930*/  ULEA UR6, UR47, UR6, 0x18 ;  /* 0x000000062f067291 */ /* 0x000fd8000f8ec0ff */
.L_x_50:
[----:B------:R-:W-:Y:S02]  /*2940*/  LEA R2, R8, UR6, 0x3 ;  /* 0x0000000608027c11 */ /* 0x000fe4000f8e18ff */
[----:B------:R-:W-:-:S03]  /*2950*/  SHF.L.U32 R5, R9, 0x1f, RZ ;  /* 0x0000001f09057819 */ /* 0x000fc600000006ff */
[----:B------:R-:W-:Y:S01]  /*2960*/  VIADD R4, R2, 0xf0 ;  /* 0x000000f002047836 */ /* 0x000fe20000000000 */
[----:B------:R-:W1:Y:S02]  /*2970*/  SYNCS.PHASECHK.TRANS64.TRYWAIT P0, [R2+URZ+0xe0], R5 ;  /* 0x0000e005020075a7 */ /* 0x000e6400080011ff */
[----:B-1----:R-:W-:Y:S05]  /*2980*/  @!P0 BRA `(.L_x_47) ;  /* 0x0000006800f08947 */ /* 0x002fea0003800000 */
.L_x_145:
[----:B------:R-:W-:Y:S01]  /*2990*/  ULEA UR4, UR5, UR6, 0x3 ;  /* 0x0000000605047291 */ /* 0x000fe2000f8e18ff */
[----:B------:R-:W-:Y:S02]  /*29a0*/  PRMT R4, RZ, 0x654, R4 ;  /* 0x00000654ff047816 */ /* 0x000fe40000000004 */
[----:B-1----:R-:W-:Y:S01]  /*29b0*/  SHF.L.U32 R5, R12, 0x1f, RZ ;  /* 0x0000001f0c057819 */ /* 0x002fe200000006ff */
[----:B------:R-:W-:Y:S01]  /*29c0*/  UIADD3 UR7, UPT, UPT, UR4, 0x80, URZ ;  /* 0x0000008004077890 */ /* 0x000fe2000fffe0ff */
[----:B------:R1:W-:Y:S05]  /*29d0*/  SYNCS.ARRIVE.TRANS64.RED.A1T0 RZ, [R4+URZ], RZ ;  /* 0x000000ff04ff79a7 */ /* 0x0003ea00081004ff */
[----:B------:R-:W-:Y:S01]  /*29e0*/  IMAD.U32 R7, RZ, RZ, UR7 ;  /* 0x00000007ff077e24 */ /* 0x000fe2000f8e00ff */
[----:B------:R-:W2:Y:S04]  /*29f0*/  SYNCS.PHASECHK.TRANS64.TRYWAIT P0, [UR4+0x90], R5 ;  /* 0x00009005ff0075a7 */ /* 0x000ea80008001104 */
[----:B------:R-:W-:Y:S01]  /*2a00*/  PRMT R6, R0, 0x654, R7 ;  /* 0x0000065400067816 */ /* 0x000fe20000000007 */
[----:B-1----:R-:W-:Y:S01]  /*2a10*/  @!P2 IMAD.MOV.U32 R4, RZ, RZ, 0x10 ;  /* 0x00000010ff04a424 */ /* 0x002fe200078e00ff */
[----:B--2---:R-:W-:Y:S06]  /*2a20*/  @!P0 BRA `(.L_x_48) ;  /* 0x0000006800dc8947 */ /* 0x004fec0003800000 */
.L_x_147:
[----:B------:R-:W-:Y:S01]  /*2a30*/  ULEA UR8, UR5, UR6, 0x4 ;  /* 0x0000000605087291 */ /* 0x000fe2000f8e20ff */
[----:B------:R-:W-:Y:S01]  /*2a40*/  SEL R3, R6, R3, !P2 ;  /* 0x0000000306037207 */ /* 0x000fe20005000000 */
[----:B------:R-:W-:Y:S01]  /*2a50*/  UIADD3 UR9, UPT, UPT, UR4, 0x80, URZ ;  /* 0x0000008004097890 */ /* 0x000fe2000fffe0ff */
[----:B-1----:R-:W-:Y:S01]  /*2a60*/  LEA R2, R11, UR6, 0x3 ;  /* 0x000000060b027c11 */ /* 0x002fe2000f8e18ff */
[----:B------:R-:W-:Y:S01]  /*2a70*/  UIADD3 UR8, UPT, UPT, UR8, 0x110, URZ ;  /* 0x0000011008087890 */ /* 0x000fe2000fffe0ff */
[----:B------:R-:W-:Y:S01]  /*2a80*/  SHF.L.U32 R5, R10, 0x1f, RZ ;  /* 0x0000001f0a057819 */ /* 0x000fe200000006ff */
[----:B------:R1:W-:Y:S01]  /*2a90*/  @!P2 SYNCS.ARRIVE.TRANS64.RED RZ, [R3+URZ], R4 ;  /* 0x0000000403ffa9a7 */ /* 0x0003e200080004ff */
[----:B------:R-:W-:Y:S01]  /*2aa0*/  UIADD3 UR4, UPT, UPT, UR5, 0x1, URZ ;  /* 0x0000000105047890 */ /* 0x000fe2000fffe0ff */
[----:B------:R-:W-:-:S03]  /*2ab0*/  VIADD R8, R8, 0x1 ;  /* 0x0000000108087836 */ /* 0x000fc60000000000 */
[----:B------:R-:W-:Y:S02]  /*2ac0*/  UISETP.NE.AND UP0, UPT, UR4, 0x2, UPT ;  /* 0x000000020400788c */ /* 0x000fe4000bf05270 */
[----:B------:R-:W-:Y:S06]  /*2ad0*/  UGETNEXTWORKID.BROADCAST [UR8], [UR9] ;  /* 0x00000000080073ca */ /* 0x000fec0008000100 */
[----:B------:R-:W-:Y:S01]  /*2ae0*/  USEL UR7, URZ, 0x1, UP0 ;  /* 0x00000001ff077887 */ /* 0x000fe20008000000 */
[----:B------:R-:W-:Y:S01]  /*2af0*/  ISETP.NE.AND P0, PT, R8, 0x2, PT ;  /* 0x000000020800780c */ /* 0x000fe20003f05270 */
[----:B------:R-:W-:Y:S01]  /*2b00*/  USEL UR5, UR4, URZ, UP0 ;  /* 0x000000ff04057287 */ /* 0x000fe20008000000 */
[----:B------:R-:W2:Y:S03]  /*2b10*/  SYNCS.PHASECHK.TRANS64.TRYWAIT P1, [R2+URZ+0x80], R5 ;  /* 0x00008005020075a7 */ /* 0x000ea600080211ff */
[----:B------:R-:W-:Y:S01]  /*2b20*/  LOP3.LUT R12, R12, UR7, RZ, 0x3c, !PT ;  /* 0x000000070c0c7c12 */ /* 0x000fe2000f8e3cff */
[----:B-12---:R-:W-:Y:S07]  /*2b30*/  @!P1 BRA `(.L_x_49) ;  /* 0x0000006800b09947 */ /* 0x006fee0003800000 */
.L_x_148:
[C---:B------:R-:W-:Y:S01]  /*2b40*/  LEA R4, R11.reuse, UR6, 0x4 ;  /* 0x000000060b047c11 */ /* 0x040fe2000f8e20ff */
[----:B-1----:R-:W-:Y:S01]  /*2b50*/  VIADD R2, R2, 0x90 ;  /* 0x0000009002027836 */ /* 0x002fe20000000000 */
[----:B------:R-:W-:Y:S01]  /*2b60*/  SEL R8, R8, RZ, P0 ;  /* 0x000000ff08087207 */ /* 0x000fe20000000000 */
[----:B------:R-:W-:-:S03]  /*2b70*/  VIADD R11, R11, 0x1 ;  /* 0x000000010b0b7836 */ /* 0x000fc60000000000 */
[----:B------:R-:W1:Y:S01]  /*2b80*/  LDS.128 R4, [R4+0x110] ;  /* 0x0001100004047984 */ /* 0x000e620000000c00 */
[----:B------:R-:W-:Y:S02]  /*2b90*/  PRMT R2, RZ, 0x654, R2 ;  /* 0x00000654ff027816 */ /* 0x000fe40000000002 */
[C---:B------:R-:W-:Y:S01]  /*2ba0*/  ISETP.NE.AND P1, PT, R11.reuse, 0x2, PT ;  /* 0x000000020b00780c */ /* 0x040fe20003f25270 */
[----:B------:R-:W-:Y:S01]  /*2bb0*/  @!PT LDS RZ, [RZ] ;  /* 0x00000000fffff984 */ /* 0x000fe20000000800 */
[----:B------:R-:W-:Y:S01]  /*2bc0*/  @!PT LDS RZ, [RZ] ;  /* 0x00000000fffff984 */ /* 0x000fe20000000800 */
[----:B------:R-:W-:Y:S01]  /*2bd0*/  @!PT LDS RZ, [RZ] ;  /* 0x00000000fffff984 */ /* 0x000fe20000000800 */
[----:B------:R-:W-:Y:S01]  /*2be0*/  @!PT LDS RZ, [RZ] ;  /* 0x00000000fffff984 */ /* 0x000fe20000000800 */
[----:B------:R2:W-:Y:S06]  /*2bf0*/  MEMBAR.ALL.CTA ;  /* 0x0000000000007992 */ /* 0x0005ec0000008000 */
[----:B--2---:R-:W2:Y:S01]  /*2c00*/  FENCE.VIEW.ASYNC.S ;  /* 0x00000000000073c6 */ /* 0x004ea20000000000 */
[----:B------:R-:W-:Y:S01]  /*2c10*/  SEL R11, R11, RZ, P1 ;  /* 0x000000ff0b0b7207 */ /* 0x000fe20000800000 */
[----:B--2---:R2:W-:Y:S01]  /*2c20*/  SYNCS.ARRIVE.TRANS64.RED.A1T0 RZ, [R2+URZ], RZ ;  /* 0x000000ff02ff79a7 */ /* 0x0045e200081004ff */
[----:B-1----:R-:W-:-:S02]  /*2c30*/  LOP3.LUT P3, RZ, R6, 0x1, RZ, 0xc0, !PT ;  /* 0x0000000106ff7812 */ /* 0x002fc4000786c0ff */
[----:B------:R-:W-:-:S04]  /*2c40*/  SEL R5, RZ, 0x1, P1 ;  /* 0x00000001ff057807 */ /* 0x000fc80000800000 */
[----:B------:R-:W-:Y:S02]  /*2c50*/  LOP3.LUT R10, R10, R5, RZ, 0x3c, !PT ;  /* 0x000000050a0a7212 */ /* 0x000fe400078e3cff */
[----:B--2---:R-:W-:-:S04]  /*2c60*/  SEL R2, RZ, 0x1, P0 ;  /* 0x00000001ff027807 */ /* 0x004fc80000000000 */
[----:B------:R-:W-:Y:S01]  /*2c70*/  LOP3.LUT R9, R9, R2, RZ, 0x3c, !PT ;  /* 0x0000000209097212 */ /* 0x000fe200078e3cff */
[----:B------:R-:W-:Y:S06]  /*2c80*/  @P3 BRA `(.L_x_50) ;  /* 0xfffffffc002c3947 */ /* 0x000fec000383ffff */
[----:B------:R-:W-:Y:S01]  /*2c90*/  ULEA UR4, UR5, UR6, 0x3 ;  /* 0x0000000605047291 */ /* 0x000fe2000f8e18ff */
[----:B------:R-:W-:-:S08]  /*2ca0*/  SHF.L.U32 R3, R12, 0x1f, RZ ;  /* 0x0000001f0c037819 */ /* 0x000fd000000006ff */
[----:B------:R-:W1:Y:S02]  /*2cb0*/  SYNCS.PHASECHK.TRANS64 P0, [UR4+0x90], R3 ;  /* 0x00009003ff0075a7 */ /* 0x000e640008001004 */
[----:B-1----:R-:W-:Y:S05]  /*2cc0*/  @P0 BRA `(.L_x_51) ;  /* 0x0000000000080947 */ /* 0x002fea0003800000 */
[----:B------:R-:W1:Y:S02]  /*2cd0*/  SYNCS.PHASECHK.TRANS64.TRYWAIT P0, [UR4+0x90], R3 ;  /* 0x00009003ff0075a7 */ /* 0x000e640008001104 */
[----:B-1----:R-:W-:Y:S05]  /*2ce0*/  @!P0 BRA `(.L_x_52) ;  /* 0x0000006800588947 */ /* 0x002fea0003800000 */
.L_x_51:
[----:B------:R-:W-:-:S04]  /*2cf0*/  UIADD3 UR7, UPT, UPT, UR5, 0x1, URZ ;  /* 0x0000000105077890 */ /* 0x000fc8000fffe0ff */
[----:B------:R-:W-:-:S04]  /*2d00*/  UISETP.NE.AND UP0, UPT, UR7, 0x2, UPT ;  /* 0x000000020700788c */ /* 0x000fc8000bf05270 */
[----:B------:R-:W-:Y:S02]  /*2d10*/  USEL UR8, URZ, 0x1, UP0 ;  /* 0x00000001ff087887 */ /* 0x000fe40008000000 */
[----:B------:R-:W-:-:S04]  /*2d20*/  USEL UR7, UR7, URZ, UP0 ;  /* 0x000000ff07077287 */ /* 0x000fc80008000000 */
[----:B------:R-:W-:Y:S01]  /*2d30*/  ULEA UR7, UR7, UR6, 0x3 ;  /* 0x0000000607077291 */ /* 0x000fe2000f8e18ff */
[----:B-1----:R-:W-:-:S04]  /*2d40*/  LOP3.LUT R3, R12, UR8, RZ, 0x3c, !PT ;  /* 0x000000080c037c12 */ /* 0x002fc8000f8e3cff */
[----:B------:R-:W-:-:S04]  /*2d50*/  SHF.L.U32 R0, R3, 0x1f, RZ ;  /* 0x0000001f03007819 */ /* 0x000fc800000006ff */
[----:B------:R-:W1:Y:S02]  /*2d60*/  SYNCS.PHASECHK.TRANS64 P0, [UR7+0x90], R0 ;  /* 0x00009000ff0075a7 */ /* 0x000e640008001007 */
[----:B-1----:R-:W-:Y:S05]  /*2d70*/  @P0 EXIT ;  /* 0x000000000000094d */ /* 0x002fea0003800000 */
[----:B------:R-:W-:Y:S02]  /*2d80*/  SHF.L.U32 R3, R3, 0x1f, RZ ;  /* 0x0000001f03037819 */ /* 0x000fe400000006ff */
[----:B------:R-:W-:-:S07]  /*2d90*/  MOV R0, UR7 ;  /* 0x0000000700007c02 */ /* 0x000fce0008000f00 */
.L_x_53:
[----:B-1----:R1:W2:Y:S02]  /*2da0*/  SYNCS.PHASECHK.TRANS64.TRYWAIT P0, [R0+URZ+0x90], R3 ;  /* 0x00009003000075a7 */ /* 0x0022a400080011ff */
[----:B--2---:R-:W-:Y:S05]  /*2db0*/  @!P0 NANOSLEEP.SYNCS 0x989680 ;  /* 0x009896800000895d */ /* 0x004fea0003900000 */
[----:B------:R-:W2:Y:S02]  /*2dc0*/  @!P0 SYNCS.PHASECHK.TRANS64 P0, [R0+URZ+0x90], R3 ;  /* 0x00009003000085a7 */ /* 0x000ea400080010ff */
[----:B--2---:R-:W-:Y:S05]  /*2dd0*/  @P0 EXIT ;  /* 0x000000000000094d */ /* 0x004fea0003800000 */
[----:B------:R-:W-:Y:S05]  /*2de0*/  BRA `(.L_x_53) ;  /* 0xfffffffc00ec7947 */ /* 0x000fea000383ffff */
.L_x_46:
[----:B------:R-:W-:Y:S05]  /*2df0*/  BRA.U UP4, `(.L_x_54) ;  /* 0x0000000d04bc7547 */ /* 0x000fea000b800000 */
[----:B------:R-:W-:Y:S01]  /*2e00*/  UMOV UR4, 0x40 ;  /* 0x0000004000047882 */ /* 0x000fe20000000000 */
[----:B------:R-:W-:Y:S01]  /*2e10*/  NOP ;  /* 0x0000000000007918 */ /* 0x000fe20000000000 */
[----:B------:R-:W-:Y:S01]  /*2e20*/  ULEA UR5, UR47, UR4, 0x18 ;  /* 0x000000042f057291 */ /* 0x000fe2000f8ec0ff */
[----:B------:R-:W-:Y:S02]  /*2e30*/  UMOV UR6, 0x400 ;  /* 0x0000040000067882 */ /* 0x000fe40000000000 */
[----:B------:R-:W-:-:S06]  /*2e40*/  ULEA UR6, UR47, UR6, 0x18 ;  /* 0x000000062f067291 */ /* 0x000fcc000f8ec0ff */
[----:B------:R-:W1:Y:S02]  /*2e50*/  LDS.U8 R0, [UR5+0x1c] ;  /* 0x00001c05ff007984 */ /* 0x000e640008000000 */
[----:B-1----:R-:W-:-:S13]  /*2e60*/  ISETP.NE.AND P0, PT, R0, RZ, PT ;  /* 0x000000ff0000720c */ /* 0x002fda0003f05270 */
[----:B------:R-:W-:Y:S05]  /*2e70*/  @P0 BRA `(.L_x_55) ;  /* 0x0000000000580947 */ /* 0x000fea0003800000 */
[----:B------:R-:W-:-:S13]  /*2e80*/  ELECT P0, URZ, PT ;  /* 0x0000000000ff782f */ /* 0x000fda0003800000 */
[----:B------:R-:W-:Y:S05]  /*2e90*/  @!P0 BRA `(.L_x_56) ;  /* 0x0000000000608947 */ /* 0x000fea0003800000 */
[----:B------:R-:W-:Y:S01]  /*2ea0*/  UMOV UR4, 0x10 ;  /* 0x0000001000047882 */ /* 0x000fe20000000000 */
[----:B------:R-:W-:Y:S01]  /*2eb0*/  HFMA2 R0, -RZ, RZ, 0, 5.9604644775390625e-08 ;  /* 0x00000001ff007431 */ /* 0x000fe200000001ff */
[----:B------:R-:W-:-:S03]  /*2ec0*/  MOV R3, 0xffff ;  /* 0x0000ffff00037802 */ /* 0x000fc60000000f00 */
[----:B------:R-:W-:Y:S04]  /*2ed0*/  DEPBAR.LE SB1, 0x36 ;  /* 0x00009d800000791a */ /* 0x000fe80000000000 */
[----:B------:R-:W1:Y:S02]  /*2ee0*/  UTCATOMSWS.FIND_AND_SET.ALIGN UP0, UR4, UR4 ;  /* 0x00000004000475e3 */ /* 0x000e640008000800 */
[----:B-1----:R-:W-:Y:S01]  /*2ef0*/  MOV R4, UR4 ;  /* 0x0000000400047c02 */ /* 0x002fe20008000f00 */
[----:B------:R-:W-:Y:S06]  /*2f00*/  BRA.U UP0, `(.L_x_57) ;  /* 0x0000000100187547 */ /* 0x000fec000b800000 */
.L_x_58:
[----:B------:R-:W-:Y:S05]  /*2f10*/  NANOSLEEP 0x64 ;  /* 0x000000640000795d */ /* 0x000fea0003800000 */
[----:B------:R-:W-:-:S05]  /*2f20*/  UMOV UR4, 0x10 ;  /* 0x0000001000047882 */ /* 0x000fca0000000000 */
[----:B------:R-:W-:Y:S04]  /*2f30*/  DEPBAR.LE SB1, 0x36 ;  /* 0x00009d800000791a */ /* 0x000fe80000000000 */
[----:B------:R-:W1:Y:S02]  /*2f40*/  UTCATOMSWS.FIND_AND_SET.ALIGN UP0, UR4, UR4 ;  /* 0x00000004000475e3 */ /* 0x000e640008000800 */
[----:B-1----:R-:W-:Y:S01]  /*2f50*/  MOV R4, UR4 ;  /* 0x0000000400047c02 */ /* 0x002fe20008000f00 */
[----:B------:R-:W-:Y:S05]  /*2f60*/  BRA.U !UP0, `(.L_x_58) ;  /* 0xfffffffd08e87547 */ /* 0x000fea000b83ffff */
.L_x_57:
[-C--:B------:R-:W-:Y:S02]  /*2f70*/  SHF.L.U32 R3, R3, R4.reuse, RZ ;  /* 0x0000000403037219 */ /* 0x080fe400000006ff */
[----:B------:R-:W-:Y:S01]  /*2f80*/  SHF.L.U32 R0, R0, R4, RZ ;  /* 0x0000000400007219 */ /* 0x000fe200000006ff */
[----:B------:R-:W-:Y:S02]  /*2f90*/  IMAD.SHL.U32 R4, R4, 0x20, RZ ;  /* 0x0000002004047824 */ /* 0x000fe400078e00ff */
[----:B------:R1:W-:Y:S04]  /*2fa0*/  ATOMS.OR RZ, [UR5+0x14], R3 ;  /* 0x00001403ffff798c */ /* 0x0003e8000b000005 */
[----:B------:R1:W-:Y:S04]  /*2fb0*/  ATOMS.OR RZ, [UR5+0x18], R0 ;  /* 0x00001800ffff798c */ /* 0x0003e8000b000005 */
[----:B------:R1:W-:Y:S01]  /*2fc0*/  STS [UR6+0x130], R4 ;  /* 0x00013004ff007988 */ /* 0x0003e20008000806 */
[----:B------:R-:W-:Y:S05]  /*2fd0*/  BRA `(.L_x_56) ;  /* 0x0000000000107947 */ /* 0x000fea0003800000 */
.L_x_55:
[----:B------:R-:W-:Y:S02]  /*2fe0*/  MOV R0, 0xffffffff ;  /* 0xffffffff00007802 */ /* 0x000fe40000000f00 */
[----:B------:R-:W-:-:S03]  /*2ff0*/  MOV R4, 0x3020 ;  /* 0x0000302000047802 */ /* 0x000fc60000000f00 */
[----:B------:R1:W-:Y:S04]  /*3000*/  STS [UR6+0x130], R0 ;  /* 0x00013000ff007988 */ /* 0x0003e80008000806 */
[----:B-1---5:R-:W-:Y:S05]  /*3010*/  CALL.REL.NOINC `($__internal_1_$__cuda_sm10x_tcgen05_guardrail_trap_phase_invalid_during_alloc) ;  /* 0x0000006c00a47944 */ /* 0x022fea0003c00000 */
.L_x_56:
[----:B------:R-:W-:Y:S05]  /*3020*/  WARPSYNC.ALL ;  /* 0x0000000000007948 */ /* 0x000fea0003800000 */
[----:B------:R-:W2:Y:S01]  /*3030*/  S2UR UR4, SR_CgaCtaId ;  /* 0x00000000000479c3 */ /* 0x000ea20000008800 */
[----:B------:R-:W-:Y:S01]  /*3040*/  UMOV UR26, 0x400 ;  /* 0x00000400001a7882 */ /* 0x000fe20000000000 */
[----:B------:R-:W-:-:S06]  /*3050*/  NOP ;  /* 0x0000000000007918 */ /* 0x000fcc0000000000 */
[----:B------:R-:W-:Y:S06]  /*3060*/  BAR.ARV 0x6, 0xa0 ;  /* 0x0182800000007b1d */ /* 0x000fec0000002000 */
[----:B------:R-:W3:Y:S01]  /*3070*/  LDCU UR5, c[0x0][0x38c] ;  /* 0x00007180ff0577ac */ /* 0x000ee20008000800 */
[----:B------:R-:W-:Y:S01]  /*3080*/  LOP3.LUT R2, R2, 0xffff, RZ, 0xc0, !PT ;  /* 0x0000ffff02027812 */ /* 0x000fe200078ec0ff */
[----:B------:R-:W-:Y:S01]  /*3090*/  IMAD.MOV.U32 R11, RZ, RZ, 0x1 ;  /* 0x00000001ff0b7424 */ /* 0x000fe200078e00ff */
[----:B------:R-:W-:Y:S01]  /*30a0*/  CS2R R8, SRZ ;  /* 0x0000000000087805 */ /* 0x000fe2000001ff00 */
[----:B------:R-:W4:Y:S01]  /*30b0*/  LDCU UR7, c[0x0][0x38c] ;  /* 0x00007180ff0777ac */ /* 0x000f220008000800 */
[----:B------:R-:W-:Y:S01]  /*30c0*/  R2UR UR27, R2 ;  /* 0x00000000021b72ca */ /* 0x000fe200000e0000 */
[----:B------:R-:W-:Y:S01]  /*30d0*/  IMAD.MOV.U32 R10, RZ, RZ, RZ ;  /* 0x000000ffff0a7224 */ /* 0x000fe200078e00ff */
[----:B------:R-:W-:Y:S01]  /*30e0*/  UMOV UR31, URZ ;  /* 0x000000ff001f7c82 */ /* 0x000fe20008000000 */
[----:B------:R-:W-:Y:S01]  /*30f0*/  UMOV UR22, URZ ;  /* 0x000000ff00167c82 */ /* 0x000fe20008000000 */
[----:B--2---:R-:W-:Y:S01]  /*3100*/  ULEA UR26, UR4, UR26, 0x18 ;  /* 0x0000001a041a7291 */ /* 0x004fe2000f8ec0ff */
[----:B------:R-:W-:Y:S01]  /*3110*/  UMOV UR38, 0x0 ;  /* 0x0000000000267882 */ /* 0x000fe20000000000 */
[----:B------:R-:W-:-:S02]  /*3120*/  UMOV UR39, 0x8200010 ;  /* 0x0820001000277882 */ /* 0x000fc40000000000 */
[----:B------:R-:W-:Y:S02]  /*3130*/  UIADD3 UR4, UPT, UPT, UR26, 0x8400, URZ ;  /* 0x000084001a047890 */ /* 0x000fe4000fffe0ff */
[----:B------:R-:W-:Y:S02]  /*3140*/  UIADD3 UR6, UPT, UPT, UR26, 0x14400, URZ ;  /* 0x000144001a067890 */ /* 0x000fe4000fffe0ff */
[----:B---3--:R-:W-:Y:S01]  /*3150*/  UIADD3 UR5, UPT, UPT, UR5, 0x3f, URZ ;  /* 0x0000003f05057890 */ /* 0x008fe2000fffe0ff */
[----:B-1----:R-:W1:Y:S01]  /*3160*/  LDS R0, [UR26+0x130] ;  /* 0x0001301aff007984 */ /* 0x002e620008000800 */
[----:B------:R-:W-:Y:S01]  /*3170*/  UMOV UR36, 0x0 ;  /* 0x0000000000247882 */ /* 0x000fe20000000000 */
[----:B------:R-:W-:Y:S01]  /*3180*/  UMOV UR37, 0x8200010 ;  /* 0x0820001000257882 */ /* 0x000fe20000000000 */
[----:B------:R-:W-:Y:S02]  /*3190*/  USHF.R.S32.HI UR40, URZ, 0x1f, UR5 ;  /* 0x0000001fff287899 */ /* 0x000fe40008011405 */
[----:B----4-:R-:W-:-:S02]  /*31a0*/  UISETP.GE.AND UP4, UPT, UR7, 0x1, UPT ;  /* 0x000000010700788c */ /* 0x010fc4000bf86270 */
[----:B------:R-:W-:Y:S02]  /*31b0*/  ULEA.HI UR40, UR40, UR5, URZ, 0x6 ;  /* 0x0000000528287291 */ /* 0x000fe4000f8f30ff */
[----:B------:R-:W-:Y:S02]  /*31c0*/  USHF.R.U32.HI UR5, URZ, 0x4, UR4 ;  /* 0x00000004ff057899 */ /* 0x000fe40008011604 */
[----:B------:R-:W-:Y:S02]  /*31d0*/  USHF.R.S32.HI UR40, URZ, 0x6, UR40 ;  /* 0x00000006ff287899 */ /* 0x000fe40008011428 */
[----:B------:R-:W-:Y:S02]  /*31e0*/  USHF.R.U32.HI UR4, URZ, 0x4, UR6 ;  /* 0x00000004ff047899 */ /* 0x000fe40008011606 */
[----:B------:R-:W-:Y:S02]  /*31f0*/  UISETP.LT.AND UP0, UPT, UR40, 0x1, UPT ;  /* 0x000000012800788c */ /* 0x000fe4000bf01270 */
[----:B------:R-:W-:-:S02]  /*3200*/  ULOP3.LUT UR5, UR5, 0x3fff, URZ, 0xc0, !UPT ;  /* 0x00003fff05057892 */ /* 0x000fc4000f8ec0ff */
[----:B------:R-:W-:Y:S02]  /*3210*/  ULOP3.LUT UR4, UR4, 0x3fff, URZ, 0xc0, !UPT ;  /* 0x00003fff04047892 */ /* 0x000fe4000f8ec0ff */
[----:B------:R-:W-:Y:S02]  /*3220*/  USEL UR41, UR40, 0x1, !UP0 ;  /* 0x0000000128297887 */ /* 0x000fe4000c000000 */
[----:B------:R-:W-:Y:S02]  /*3230*/  ULOP3.LUT UR28, UR5, 0x10000, URZ, 0xfc, !UPT ;  /* 0x00010000051c7892 */ /* 0x000fe4000f8efcff */
[----:B------:R-:W-:Y:S02]  /*3240*/  ULOP3.LUT UR29, UR4, 0x10000, URZ, 0xfc, !UPT ;  /* 0x00010000041d7892 */ /* 0x000fe4000f8efcff */
[----:B------:R-:W-:Y:S01]  /*3250*/  UIADD3 UR41, UPT, UPT, -UR41, URZ, URZ ;  /* 0x000000ff29297290 */ /* 0x000fe2000fffe1ff */
[----:B------:R-:W-:Y:S01]  /*3260*/  UMOV UR34, 0x0 ;  /* 0x0000000000227882 */ /* 0x000fe20000000000 */
[----:B------:R-:W-:Y:S01]  /*3270*/  UMOV UR35, 0x8200010 ;  /* 0x0820001000237882 */ /* 0x000fe20000000000 */
[----:B------:R-:W-:Y:S01]  /*3280*/  UMOV UR32, 0x0 ;  /* 0x0000000000207882 */ /* 0x000fe20000000000 */
[----:B------:R-:W-:Y:S01]  /*3290*/  UMOV UR33, 0x8200010 ;  /* 0x0820001000217882 */ /* 0x000fe20000000000 */
[----:B-1----:R-:W-:-:S15]  /*32a0*/  R2UR UR42, R0 ;  /* 0x00000000002a72ca */ /* 0x002fde00000e0000 */
.L_x_65:
[----:B------:R-:W-:Y:S02]  /*32b0*/  LEA R0, R10, UR26, 0x3 ;  /* 0x0000001a0a007c11 */ /* 0x000fe4000f8e18ff */
[----:B------:R-:W-:Y:S02]  /*32c0*/  SHF.L.U32 R5, R9, 0x1f, RZ ;  /* 0x0000001f09057819 */ /* 0x000fe400000006ff */
[----:B------:R-:W-:Y:S01]  /*32d0*/  PLOP3.LUT P0, PT, PT, PT, UP4, 0x80, 0x8 ;  /* 0x000000000008781c */ /* 0x000fe20003f0f048 */
[----:B------:R-:W-:Y:S01]  /*32e0*/  VIADD R3, R0, 0x90 ;  /* 0x0000009000037836 */ /* 0x000fe20000000000 */
[----:B-1----:R-:W1:Y:S02]  /*32f0*/  SYNCS.PHASECHK.TRANS64.TRYWAIT P1, [R0+URZ+0x80], R5 ;  /* 0x00008005000075a7 */ /* 0x002e6400080211ff */
[----:B-1-3--:R-:W-:Y:S09]  /*3300*/  @!P1 BRA `(.L_x_59) ;  /* 0x0000006000e89947 */ /* 0x00aff20003800000 */
.L_x_150:
[----:B------:R-:W-:Y:S01]  /*3310*/  LEA R4, R10, UR26, 0x4 ;  /* 0x0000001a0a047c11 */ /* 0x000fe2000f8e20ff */
[----:B------:R-:W-:Y:S01]  /*3320*/  @UP4 ULEA UR4, UR22, UR26, 0x3 ;  /* 0x0000001a16044291 */ /* 0x000fe2000f8e18ff */
[----:B------:R-:W-:Y:S01]  /*3330*/  PLOP3.LUT P2, PT, PT, PT, PT, 0x80, 0x8 ;  /* 0x000000000008781c */ /* 0x000fe20003f4f070 */
[----:B------:R-:W-:Y:S01]  /*3340*/  ULEA UR30, UR31, UR26, 0x3 ;  /* 0x0000001a1f1e7291 */ /* 0x000fe2000f8e18ff */
[----:B------:R-:W-:Y:S01]  /*3350*/  PRMT R3, RZ, 0x654, R3 ;  /* 0x00000654ff037816 */ /* 0x000fe20000000003 */
[----:B------:R-:W-:Y:S01]  /*3360*/  ULEA UR11, UR31, UR42, 0x7 ;  /* 0x0000002a1f0b7291 */ /* 0x000fe2000f8e38ff */
[----:B-1----:R-:W1:Y:S01]  /*3370*/  LDS.128 R4, [R4+0x110] ;  /* 0x0001100004047984 */ /* 0x002e620000000c00 */
[----:B------:R-:W-:Y:S02]  /*3380*/  @P0 SHF.L.U32 R2, R8, 0x1f, RZ ;  /* 0x0000001f08020819 */ /* 0x000fe400000006ff */
[----:B------:R-:W-:Y:S01]  /*3390*/  SHF.L.U32 R0, R11, 0x1f, RZ ;  /* 0x0000001f0b007819 */ /* 0x000fe200000006ff */
[----:B------:R-:W-:Y:S01]  /*33a0*/  @!PT LDS RZ, [RZ] ;  /* 0x00000000fffff984 */ /* 0x000fe20000000800 */
[----:B------:R-:W-:Y:S01]  /*33b0*/  @!PT LDS RZ, [RZ] ;  /* 0x00000000fffff984 */ /* 0x000fe20000000800 */
[----:B------:R-:W-:Y:S01]  /*33c0*/  @!PT LDS RZ, [RZ] ;  /* 0x00000000fffff984 */ /* 0x000fe20000000800 */
[----:B------:R-:W-:Y:S01]  /*33d0*/  @!PT LDS RZ, [RZ] ;  /* 0x00000000fffff984 */ /* 0x000fe20000000800 */
[----:B------:R2:W-:Y:S06]  /*33e0*/  MEMBAR.ALL.CTA ;  /* 0x0000000000007992 */ /* 0x0005ec0000008000 */
[----:B--2---:R-:W2:Y:S02]  /*33f0*/  FENCE.VIEW.ASYNC.S ;  /* 0x00000000000073c6 */ /* 0x004ea40000000000 */
[----:B--2---:R2:W-:Y:S01]  /*3400*/  SYNCS.ARRIVE.TRANS64.RED.A1T0 RZ, [R3+URZ], RZ ;  /* 0x000000ff03ff79a7 */ /* 0x0045e200081004ff */
[----:B------:R2:W3:Y:S01]  /*3410*/  @P0 SYNCS.PHASECHK.TRANS64.TRYWAIT P2, [UR4], R2 ;  /* 0x00000002ff0005a7 */ /* 0x0004e20008041104 */
[----:B-1----:R-:W-:Y:S01]  /*3420*/  LOP3.LUT P1, RZ, R6, 0x1, RZ, 0xc0, !PT ;  /* 0x0000000106ff7812 */ /* 0x002fe2000782c0ff */
[----:B------:R-:W1:Y:S02]  /*3430*/  SYNCS.PHASECHK.TRANS64.TRYWAIT P0, [UR30+0xc0], R0 ;  /* 0x0000c000ff0075a7 */ /* 0x000e64000800111e */
[----:B-123--:R-:W-:Y:S10]  /*3440*/  @!P0 BRA `(.L_x_60) ;  /* 0x0000006000ac8947 */ /* 0x00eff40003800000 */
.L_x_152:
[----:B------:R-:W-:Y:S01]  /*3450*/  IADD3 R10, PT, PT, R10, 0x1, RZ ;  /* 0x000000010a0a7810 */ /* 0x000fe20007ffe0ff */
[----:B------:R-:W-:Y:S06]  /*3460*/  BRA.U !UP4, `(.L_x_61) ;  /* 0x000000010cc07547 */ /* 0x000fec000b800000 */
[----:B------:R-:W-:Y:S01]  /*3470*/  UPLOP3.LUT UP2, UPT, UPT, UPT, UPT, 0x40, 0x4 ;  /* 0x000000000004789c */ /* 0x000fe20003f4e870 */
[----:B------:R-:W-:Y:S01]  /*3480*/  UMOV UR24, UR41 ;  /* 0x0000002900187c82 */ /* 0x000fe20008000000 */
[----:B------:R-:W-:Y:S01]  /*3490*/  UMOV UR23, UR40 ;  /* 0x0000002800177c82 */ /* 0x000fe20008000000 */
[----:B------:R-:W-:-:S08]  /*34a0*/  UMOV UR10, UR22 ;  /* 0x00000016000a7c82 */ /* 0x000fd00008000000 */
.L_x_64:
[----:B------:R-:W-:Y:S02]  /*34b0*/  UIADD3 UR24, UPT, UPT, UR24, 0x1, URZ ;  /* 0x0000000118187890 */ /* 0x000fe4000fffe0ff */
[----:B--2---:R-:W-:Y:S02]  /*34c0*/  ULEA UR5, UR10, UR26, 0x3 ;  /* 0x0000001a0a057291 */ /* 0x004fe4000f8e18ff */
[----:B------:R-:W-:Y:S01]  /*34d0*/  UISETP.NE.AND UP3, UPT, UR24, URZ, UPT ;  /* 0x000000ff1800728c */ /* 0x000fe2000bf65270 */
[----:B---3--:R-:W-:Y:S10]  /*34e0*/  @P2 BRA `(.L_x_62) ;  /* 0x00000000000c2947 */ /* 0x008ff40003800000 */
[----:B-1----:R-:W-:Y:S04]  /*34f0*/  SHF.L.U32 R3, R8, 0x1f, RZ ;  /* 0x0000001f08037819 */ /* 0x002fe800000006ff */
[----:B------:R-:W1:Y:S02]  /*3500*/  SYNCS.PHASECHK.TRANS64.TRYWAIT P0, [UR5], R3 ;  /* 0x00000003ff0075a7 */ /* 0x000e640008001105 */
[----:B-1----:R-:W-:Y:S05]  /*3510*/  @!P0 BRA `(.L_x_63) ;  /* 0x0000006000908947 */ /* 0x002fea0003800000 */
.L_x_62:
[----:B------:R-:W-:Y:S01]  /*3520*/  UISETP.NE.AND UP0, UPT, UR23, 0x1, UPT ;  /* 0x000000011700788c */ /* 0x000fe2000bf05270 */
[----:B------:R-:W-:Y:S01]  /*3530*/  PLOP3.LUT P2, PT, PT, PT, PT, 0x80, 0x8 ;  /* 0x000000000008781c */ /* 0x000fe20003f4f070 */
[----:B------:R-:W-:Y:S02]  /*3540*/  UIADD3 UR4, UPT, UPT, UR10, 0x1, URZ ;  /* 0x000000010a047890 */ /* 0x000fe4000fffe0ff */
[----:B------:R-:W-:Y:S02]  /*3550*/  UIADD3 UR25, UPT, UPT, UR5, 0x18, URZ ;  /* 0x0000001805197890 */ /* 0x000fe4000fffe0ff */
[----:B------:R-:W-:Y:S01]  /*3560*/  UISETP.NE.AND UP1, UPT, UR4, 0x3, UPT ;  /* 0x000000030400788c */ /* 0x000fe2000bf25270 */
[----:B------:R-:W-:Y:S01]  /*3570*/  PLOP3.LUT P0, PT, PT, PT, UP0, 0x80, 0x8 ;  /* 0x000000000008781c */ /* 0x000fe20003f0f008 */
[----:B------:R-:W-:Y:S02]  /*3580*/  UIADD3 UR23, UPT, UPT, UR23, -0x1, URZ ;  /* 0xffffffff17177890 */ /* 0x000fe4000fffe0ff */
[----:B------:R-:W-:Y:S02]  /*3590*/  USEL UR6, URZ, 0x1, UP1 ;  /* 0x00000001ff067887 */ /* 0x000fe40008800000 */
[----:B------:R-:W-:Y:S01]  /*35a0*/  USEL UR22, UR4, URZ, UP1 ;  /* 0x000000ff04167287 */ /* 0x000fe20008800000 */
[----:B------:R-:W-:Y:S01]  /*35b0*/  UMOV UR7, 0x40004040 ;  /* 0x4000404000077882 */ /* 0x000fe20000000000 */
[----:B------:R-:W-:Y:S02]  /*35c0*/  UMOV UR5, 0x40004040 ;  /* 0x4000404000057882 */ /* 0x000fe40000000000 */
[----:B------:R-:W-:Y:S01]  /*35d0*/  @UP0 ULEA UR4, UR22, UR26, 0x3 ;  /* 0x0000001a16040291 */ /* 0x000fe2000f8e18ff */
[----:B------:R-:W-:Y:S01]  /*35e0*/  LOP3.LUT R8, R8, UR6, RZ, 0x3c, !PT ;  /* 0x0000000608087c12 */ /* 0x000fe2000f8e3cff */
[----:B------:R-:W-:Y:S01]  /*35f0*/  ULEA UR6, UR10, UR29, 0xa ;  /* 0x0000001d0a067291 */ /* 0x000fe2000f8e50ff */
[----:B------:R-:W-:Y:S02]  /*3600*/  UMOV UR21, 0x40004040 ;  /* 0x4000404000157882 */ /* 0x000fe40000000000 */
[----:B-1----:R-:W-:Y:S01]  /*3610*/  @P0 SHF.L.U32 R0, R8, 0x1f, RZ ;  /* 0x0000001f08000819 */ /* 0x002fe200000006ff */
[----:B------:R-:W-:Y:S02]  /*3620*/  UIADD3 UR20, UPT, UPT, UR6, 0x2, URZ ;  /* 0x0000000206147890 */ /* 0x000fe4000fffe0ff */
[----:B------:R-:W-:Y:S01]  /*3630*/  UIADD3 UR16, UPT, UPT, UR6, 0x4, URZ ;  /* 0x0000000406107890 */ /* 0x000fe2000fffe0ff */
[----:B------:R2:W3:Y:S01]  /*3640*/  @P0 SYNCS.PHASECHK.TRANS64.TRYWAIT P2, [UR4], R0 ;  /* 0x00000000ff0005a7 */ /* 0x0004e20008041104 */
[----:B------:R-:W-:Y:S02]  /*3650*/  ULEA UR4, UR10, UR28, 0xa ;  /* 0x0000001c0a047291 */ /* 0x000fe4000f8e50ff */
[----:B------:R-:W-:Y:S02]  /*3660*/  UIADD3 UR12, UPT, UPT, UR6, 0x6, URZ ;  /* 0x00000006060c7890 */ /* 0x000fe4000fffe0ff */
[----:B------:R-:W-:Y:S02]  /*3670*/  UIADD3 UR18, UPT, UPT, UR4, 0x2, URZ ;  /* 0x0000000204127890 */ /* 0x000fe4000fffe0ff */
[----:B------:R-:W-:Y:S02]  /*3680*/  UIADD3 UR14, UPT, UPT, UR4, 0x4, URZ ;  /* 0x00000004040e7890 */ /* 0x000fe4000fffe0ff */
[----:B------:R-:W-:Y:S01]  /*3690*/  UIADD3 UR8, UPT, UPT, UR4, 0x6, URZ ;  /* 0x0000000604087890 */ /* 0x000fe2000fffe0ff */
[----:B------:R2:W-:Y:S01]  /*36a0*/  UTCHMMA gdesc[UR4], gdesc[UR6], tmem[UR11], tmem[UR38], idesc[UR39], UP2 ;  /* 0x00ff2606040075ea */ /* 0x0005e2000900000b */
[----:B------:R-:W-:Y:S01]  /*36b0*/  UPLOP3.LUT UP2, UPT, UPT, UPT, UPT, 0x80, 0x8 ;  /* 0x000000000008789c */ /* 0x000fe20003f4f070 */
[----:B------:R-:W-:Y:S01]  /*36c0*/  UMOV UR19, 0x40004040 ;  /* 0x4000404000137882 */ /* 0x000fe20000000000 */
[----:B------:R-:W-:Y:S01]  /*36d0*/  UMOV UR17, 0x40004040 ;  /* 0x4000404000117882 */ /* 0x000fe20000000000 */
[----:B------:R2:W-:Y:S01]  /*36e0*/  UTCHMMA gdesc[UR18], gdesc[UR20], tmem[UR11], tmem[UR36], idesc[UR37], UPT ;  /* 0x00ff2414120075ea */ /* 0x0005e2000b80000b */
[----:B------:R-:W-:Y:S01]  /*36f0*/  UMOV UR15, 0x40004040 ;  /* 0x40004040000f7882 */ /* 0x000fe20000000000 */
[----:B------:R-:W-:Y:S01]  /*3700*/  UMOV UR13, 0x40004040 ;  /* 0x40004040000d7882 */ /* 0x000fe20000000000 */
[----:B------:R-:W-:Y:S01]  /*3710*/  UMOV UR9, 0x40004040 ;  /* 0x4000404000097882 */ /* 0x000fe20000000000 */
[----:B------:R2:W-:Y:S01]  /*3720*/  UTCHMMA gdesc[UR14], gdesc[UR16], tmem[UR11], tmem[UR34], idesc[UR35], UPT ;  /* 0x00ff22100e0075ea */ /* 0x0005e2000b80000b */
[----:B------:R2:W-:Y:S01]  /*3730*/  UTCHMMA gdesc[UR8], gdesc[UR12], tmem[UR11], tmem[UR32], idesc[UR33], UPT ;  /* 0x00ff200c080075ea */ /* 0x0005e2000b80000b */
[----:B------:R2:W-:Y:S01]  /*3740*/  UTCBAR.MULTICAST [UR25], URZ, UR27 ;  /* 0x000000ff190073e9 */ /* 0x0005e2000800081b */
[----:B------:R-:W-:Y:S01]  /*3750*/  UMOV UR10, UR22 ;  /* 0x00000016000a7c82 */ /* 0x000fe20008000000 */
[----:B------:R-:W-:Y:S05]  /*3760*/  BRA.U UP3, `(.L_x_64) ;  /* 0xfffffffd03507547 */ /* 0x000fea000b83ffff */
.L_x_61:
[----:B--2---:R-:W-:Y:S01]  /*3770*/  UIADD3 UR4, UPT, UPT, UR31, 0x1, URZ ;  /* 0x000000011f047890 */ /* 0x004fe2000fffe0ff */
[C---:B------:R-:W-:Y:S01]  /*3780*/  ISETP.NE.AND P0, PT, R10.reuse, 0x2, PT ;  /* 0x000000020a00780c */ /* 0x040fe20003f05270 */
[----:B------:R-:W-:Y:S02]  /*3790*/  UIADD3 UR5, UPT, UPT, UR30, 0xa0, URZ ;  /* 0x000000a01e057890 */ /* 0x000fe4000fffe0ff */
[----:B------:R-:W-:Y:S01]  /*37a0*/  UISETP.NE.AND UP0, UPT, UR4, 0x4, UPT ;  /* 0x000000040400788c */ /* 0x000fe2000bf05270 */
[----:B-1----:R-:W-:Y:S02]  /*37b0*/  SEL R0, RZ, 0x1, P0 ;  /* 0x00000001ff007807 */ /* 0x002fe40000000000 */
[----:B------:R-:W-:Y:S01]  /*37c0*/  SEL R10, R10, RZ, P0 ;  /* 0x000000ff0a0a7207 */ /* 0x000fe20000000000 */
[----:B------:R-:W-:Y:S01]  /*37d0*/  USEL UR6, URZ, 0x1, UP0 ;  /* 0x00000001ff067887 */ /* 0x000fe20008000000 */
[----:B------:R-:W-:Y:S01]  /*37e0*/  LOP3.LUT R9, R9, R0, RZ, 0x3c, !PT ;  /* 0x0000000009097212 */ /* 0x000fe200078e3cff */
[----:B------:R-:W-:Y:S01]  /*37f0*/  USEL UR31, UR4, URZ, UP0 ;  /* 0x000000ff041f7287 */ /* 0x000fe20008000000 */
[----:B------:R1:W-:Y:S03]  /*3800*/  UTCBAR [UR5], URZ ;  /* 0x000000ff050073e9 */ /* 0x0003e600080000ff */
[----:B------:R-:W-:Y:S01]  /*3810*/  LOP3.LUT R11, R11, UR6, RZ, 0x3c, !PT ;  /* 0x000000060b0b7c12 */ /* 0x000fe2000f8e3cff */
[----:B------:R-:W-:Y:S07]  /*3820*/  @P1 BRA `(.L_x_65) ;  /* 0xfffffff800a01947 */ /* 0x000fee000383ffff */
[----:B------:R-:W2:Y:S01]  /*3830*/  S2UR UR8, SR_CgaCtaId ;  /* 0x00000000000879c3 */ /* 0x000ea20000008800 */
[----:B------:R-:W-:Y:S01]  /*3840*/  ELECT P0, URZ, PT ;  /* 0x0000000000ff782f */ /* 0x000fe20003800000 */
[----:B------:R-:W-:Y:S01]  /*3850*/  IMAD.MOV.U32 R0, RZ, RZ, 0x1 ;  /* 0x00000001ff007424 */ /* 0x000fe200078e00ff */
[----:B------:R-:W-:Y:S01]  /*3860*/  UIADD3 UR26, UPT, UPT, UR26, 0xc0, URZ ;  /* 0x000000c01a1a7890 */ /* 0x000fe2000fffe0ff */
[----:B------:R-:W-:Y:S01]  /*3870*/  SHF.L.U32 R3, R11, 0x1f, RZ ;  /* 0x0000001f0b037819 */ /* 0x000fe200000006ff */
[----:B------:R-:W-:-:S03]  /*3880*/  UMOV UR4, 0x40 ;  /* 0x0000004000047882 */ /* 0x000fc60000000000 */
[----:B------:R-:W-:Y:S01]  /*3890*/  UVIRTCOUNT.DEALLOC.SMPOOL 0x80 ;  /* 0x000000800000784c */ /* 0x000fe20000000000 */
[----:B--2---:R-:W-:Y:S02]  /*38a0*/  ULEA UR8, UR8, UR4, 0x18 ;  /* 0x0000000408087291 */ /* 0x004fe4000f8ec0ff */
[----:B------:R-:W-:-:S07]  /*38b0*/  ULEA UR4, UR31, UR26, 0x3 ;  /* 0x0000001a1f047291 */ /* 0x000fce000f8e18ff */
[----:B------:R2:W-:Y:S02]  /*38c0*/  @P0 STS.U8 [UR8+0x1c], R0 ;  /* 0x00001c00ff000988 */ /* 0x0005e40008000008 */
[----:B------:R-:W4:Y:S02]  /*38d0*/  SYNCS.PHASECHK.TRANS64.TRYWAIT P0, [UR4], R3 ;  /* 0x00000003ff0075a7 */ /* 0x000f240008001104 */
[----:B--2-4-:R-:W-:Y:S05]  /*38e0*/  @!P0 BRA `(.L_x_66) ;  /* 0x0000005c00b48947 */ /* 0x014fea0003800000 */
.L_x_155:
[----:B------:R-:W-:-:S04]  /*38f0*/  UIADD3 UR4, UPT, UPT, UR31, 0x1, URZ ;  /* 0x000000011f047890 */ /* 0x000fc8000fffe0ff */
[----:B------:R-:W-:-:S04]  /*3900*/  UISETP.NE.AND UP0, UPT, UR4, 0x4, UPT ;  /* 0x000000040400788c */ /* 0x000fc8000bf05270 */
[----:B------:R-:W-:Y:S02]  /*3910*/  USEL UR6, URZ, 0x1, UP0 ;  /* 0x00000001ff067887 */ /* 0x000fe40008000000 */
[----:B------:R-:W-:-:S04]  /*3920*/  USEL UR4, UR4, URZ, UP0 ;  /* 0x000000ff04047287 */ /* 0x000fc80008000000 */
[----:B-1----:R-:W-:Y:S01]  /*3930*/  ULEA UR5, UR4, UR26, 0x3 ;  /* 0x0000001a04057291 */ /* 0x002fe2000f8e18ff */
[----:B------:R-:W-:-:S04]  /*3940*/  LOP3.LUT R2, R11, UR6, RZ, 0x3c, !PT ;  /* 0x000000060b027c12 */ /* 0x000fc8000f8e3cff */
[----:B--2---:R-:W-:-:S04]  /*3950*/  SHF.L.U32 R3, R2, 0x1f, RZ ;  /* 0x0000001f02037819 */ /* 0x004fc800000006ff */
[----:B------:R-:W1:Y:S02]  /*3960*/  SYNCS.PHASECHK.TRANS64.TRYWAIT P0, [UR5], R3 ;  /* 0x00000003ff0075a7 */ /* 0x000e640008001105 */
[----:B-1----:R-:W-:Y:S05]  /*3970*/  @!P0 BRA `(.L_x_67) ;  /* 0x0000005c00a88947 */ /* 0x002fea0003800000 */
.L_x_157:
        /* <DEDUP_REMOVED lines=9> */
.L_x_159:
[----:B------:R-:W-:-:S04]  /*3a10*/  UIADD3 UR4, UPT, UPT, UR4, 0x1, URZ ;  /* 0x0000000104047890 */ /* 0x000fc8000fffe0ff */
[----:B------:R-:W-:-:S04]  /*3a20*/  UISETP.NE.AND UP0, UPT, UR4, 0x4, UPT ;  /* 0x000000040400788c */ /* 0x000fc8000bf05270 */
[----:B------:R-:W-:Y:S02]  /*3a30*/  USEL UR5, URZ, 0x1, UP0 ;  /* 0x00000001ff057887 */ /* 0x000fe40008000000 */
[----:B------:R-:W-:-:S04]  /*3a40*/  USEL UR4, UR4, URZ, UP0 ;  /* 0x000000ff04047287 */ /* 0x000fc80008000000 */
[----:B------:R-:W-:Y:S01]  /*3a50*/  ULEA UR4, UR4, UR26, 0x3 ;  /* 0x0000001a04047291 */ /* 0x000fe2000f8e18ff */
[----:B-1----:R-:W-:-:S04]  /*3a60*/  LOP3.LUT R3, R2, UR5, RZ, 0x3c, !PT ;  /* 0x0000000502037c12 */ /* 0x002fc8000f8e3cff */
[----:B------:R-:W-:-:S04]  /*3a70*/  SHF.L.U32 R3, R3, 0x1f, RZ ;  /* 0x0000001f03037819 */ /* 0x000fc800000006ff */
[----:B------:R-:W1:Y:S02]  /*3a80*/  SYNCS.PHASECHK.TRANS64.TRYWAIT P0, [UR4], R3 ;  /* 0x00000003ff0075a7 */ /* 0x000e640008001104 */
[----:B-1----:R-:W-:Y:S05]  /*3a90*/  @!P0 BRA `(.L_x_69) ;  /* 0x0000005c00908947 */ /* 0x002fea0003800000 */
.L_x_161:
[----:B------:R-:W-:Y:S01]  /*3aa0*/  NOP ;  /* 0x0000000000007918 */ /* 0x000fe20000000000 */
[----:B-1----:R-:W1:Y:S01]  /*3ab0*/  LDS R0, [UR8+0x14] ;  /* 0x00001408ff007984 */ /* 0x002e620008000800 */
[----:B------:R-:W-:Y:S01]  /*3ac0*/  ULOP3.LUT UR4, UR42, 0xffff, URZ, 0xc0, !UPT ;  /* 0x0000ffff2a047892 */ /* 0x000fe2000f8ec0ff */
[----:B------:R-:W-:Y:S01]  /*3ad0*/  UMOV UR5, 0xffff ;  /* 0x0000ffff00057882 */ /* 0x000fe20000000000 */
[----:B------:R-:W-:Y:S02]  /*3ae0*/  UMOV UR6, 0x1 ;  /* 0x0000000100067882 */ /* 0x000fe40000000000 */
[----:B------:R-:W-:-:S04]  /*3af0*/  USHF.R.U32.HI UR4, URZ, 0x5, UR4 ;  /* 0x00000005ff047899 */ /* 0x000fc80008011604 */
[----:B------:R-:W-:Y:S02]  /*3b00*/  USHF.L.U32 UR5, UR5, UR4, URZ ;  /* 0x0000000405057299 */ /* 0x000fe400080006ff */
[----:B------:R-:W-:-:S04]  /*3b10*/  USHF.L.U32 UR4, UR6, UR4, URZ ;  /* 0x0000000406047299 */ /* 0x000fc800080006ff */
[----:B-1----:R-:W-:-:S04]  /*3b20*/  LOP3.LUT R0, R0, UR5, RZ, 0xc0, !PT ;  /* 0x0000000500007c12 */ /* 0x002fc8000f8ec0ff */
[----:B------:R-:W-:-:S13]  /*3b30*/  ISETP.NE.AND P0, PT, R0, UR5, PT ;  /* 0x0000000500007c0c */ /* 0x000fda000bf05270 */
[----:B------:R-:W-:Y:S05]  /*3b40*/  @P0 BRA `(.L_x_70) ;  /* 0x0000000000580947 */ /* 0x000fea0003800000 */
[----:B------:R-:W1:Y:S02]  /*3b50*/  LDS R0, [UR8+0x18] ;  /* 0x00001808ff007984 */ /* 0x000e640008000800 */
[----:B-1----:R-:W-:-:S04]  /*3b60*/  LOP3.LUT R0, R0, UR4, RZ, 0xc0, !PT ;  /* 0x0000000400007c12 */ /* 0x002fc8000f8ec0ff */
[----:B------:R-:W-:-:S13]  /*3b70*/  ISETP.NE.AND P0, PT, R0, UR4, PT ;  /* 0x0000000400007c0c */ /* 0x000fda000bf05270 */
[----:B------:R-:W-:Y:S05]  /*3b80*/  @P0 BRA `(.L_x_71) ;  /* 0x00000000003c0947 */ /* 0x000fea0003800000 */
[----:B------:R-:W1:Y:S01]  /*3b90*/  S2R R2, SR_LANEID ;  /* 0x0000000000027919 */ /* 0x000e620000000000 */
[----:B------:R-:W-:Y:S01]  /*3ba0*/  ULOP3.LUT UR5, URZ, UR5, URZ, 0x33, !UPT ;  /* 0x00000005ff057292 */ /* 0x000fe2000f8e33ff */
[----:B------:R-:W-:Y:S01]  /*3bb0*/  LOP3.LUT R4, RZ, UR4, RZ, 0x33, !PT ;  /* 0x00000004ff047c12 */ /* 0x000fe2000f8e33ff */
[----:B------:R-:W-:Y:S02]  /*3bc0*/  VOTEU.ANY UR4, UPT, PT ;  /* 0x0000000000047886 */ /* 0x000fe400038e0100 */
[----:B------:R-:W-:Y:S01]  /*3bd0*/  UFLO.U32 UR4, UR4 ;  /* 0x00000004000472bd */ /* 0x000fe200080e0000 */
[----:B------:R-:W2:Y:S01]  /*3be0*/  REDUX UR6, R4 ;  /* 0x00000000040673c4 */ /* 0x000ea20000000000 */
[----:B------:R-:W-:-:S06]  /*3bf0*/  IMAD.U32 R0, RZ, RZ, UR5 ;  /* 0x00000005ff007e24 */ /* 0x000fcc000f8e00ff */
[----:B------:R4:W-:Y:S01]  /*3c00*/  UTCATOMSWS.AND URZ, UR5 ;  /* 0x0000000500ff79e3 */ /* 0x0009e20008000000 */
[----:B------:R-:W3:Y:S01]  /*3c10*/  REDUX UR7, R0 ;  /* 0x00000000000773c4 */ /* 0x000ee20000000000 */
[----:B-1----:R-:W-:Y:S01]  /*3c20*/  ISETP.EQ.U32.AND P0, PT, R2, UR4, PT ;  /* 0x0000000402007c0c */ /* 0x002fe2000bf02070 */
[----:B--2---:R-:W-:Y:S01]  /*3c30*/  IMAD.U32 R2, RZ, RZ, UR6 ;  /* 0x00000006ff027e24 */ /* 0x004fe2000f8e00ff */
[----:B---3--:R-:W-:-:S11]  /*3c40*/  MOV R3, UR7 ;  /* 0x0000000700037c02 */ /* 0x008fd60008000f00 */
[----:B------:R4:W-:Y:S04]  /*3c50*/  @P0 ATOMS.AND RZ, [UR8+0x14], R3 ;  /* 0x00001403ffff098c */ /* 0x0009e8000a800008 */
[----:B------:R4:W-:Y:S01]  /*3c60*/  @P0 ATOMS.AND RZ, [UR8+0x18], R2 ;  /* 0x00001802ffff098c */ /* 0x0009e2000a800008 */
[----:B------:R-:W-:Y:S05]  /*3c70*/  BRA `(.L_x_72) ;  /* 0x0000000000147947 */ /* 0x000fea0003800000 */
.L_x_71:
[----:B------:R-:W-:Y:S02]  /*3c80*/  MOV R2, 0x3ca0 ;  /* 0x00003ca000027802 */ /* 0x000fe40000000f00 */
[----:B---3-5:R-:W-:Y:S05]  /*3c90*/  CALL.REL.NOINC `($__internal_0_$__cuda_sm10x_tcgen05_guardrail_trap_col_being_dealloced_not_returned_by_alloc) ;  /* 0x0000006000787944 */ /* 0x028fea0003c00000 */
[----:B------:R-:W-:Y:S05]  /*3ca0*/  BRA `(.L_x_72) ;  /* 0x0000000000087947 */ /* 0x000fea0003800000 */
.L_x_70:
[----:B------:R-:W-:Y:S02]  /*3cb0*/  MOV R2, 0x3cd0 ;  /* 0x00003cd000027802 */ /* 0x000fe40000000f00 */
[----:B---3-5:R-:W-:Y:S05]  /*3cc0*/  CALL.REL.NOINC `($__internal_2_$__cuda_sm10x_tcgen05_guardrail_trap_unallocated_columns_being_dealloced) ;  /* 0x0000006000847944 */ /* 0x028fea0003c00000 */
.L_x_72:
[----:B------:R-:W-:Y:S01]  /*3cd0*/  NOP ;  /* 0x0000000000007918 */ /* 0x000fe20000000000 */
[----:B----4-:R-:W-:Y:S05]  /*3ce0*/  EXIT ;  /* 0x000000000000794d */ /* 0x010fea0003800000 */
.L_x_54:
[----:B------:R-:W-:-:S09]  /*3cf0*/  UISETP.NE.OR UP0, UPT, UR17, 0x3, !UP3 ;  /* 0x000000031100788c */ /* 0x000fd2000df05670 */
[----:B------:R-:W-:Y:S05]  /*3d00*/  BRA.U UP0, `(.L_x_73) ;  /* 0x0000001100547547 */ /* 0x000fea000b800000 */
[----:B------:R-:W1:Y:S01]  /*3d10*/  LDCU UR31, c[0x0][0x370] ;  /* 0x00006e00ff1f77ac */ /* 0x000e620008000800 */
[----:B------:R-:W2:Y:S01]  /*3d20*/  LDC.64 R16, c[0x0][0x348] ;  /* 0x0000d200ff107b82 */ /* 0x000ea20000000a00 */
[----:B------:R-:W-:Y:S02]  /*3d30*/  HFMA2 R13, -RZ, RZ, 0, 0 ;  /* 0x00000000ff0d7431 */ /* 0x000fe400000001ff */
[----:B------:R-:W-:Y:S01]  /*3d40*/  IMAD.MOV.U32 R15, RZ, RZ, 0x1 ;  /* 0x00000001ff0f7424 */ /* 0x000fe200078e00ff */
[----:B------:R-:W1:Y:S01]  /*3d50*/  LDCU.128 UR48, c[0x0][0xb10] ;  /* 0x00016200ff3077ac */ /* 0x000e620008000c00 */
[----:B------:R-:W-:Y:S01]  /*3d60*/  IMAD.MOV.U32 R14, RZ, RZ, RZ ;  /* 0x000000ffff0e7224 */ /* 0x000fe200078e00ff */
[----:B------:R-:W-:Y:S01]  /*3d70*/  MOV R7, 0x2000 ;  /* 0x0000200000077802 */ /* 0x000fe20000000f00 */
[----:B------:R-:W3:Y:S01]  /*3d80*/  LDCU UR30, c[0x0][0x374] ;  /* 0x00006e80ff1e77ac */ /* 0x000ee20008000800 */
[----:B------:R-:W4:Y:S01]  /*3d90*/  LDC.64 R2, c[0x0][0x888] ;  /* 0x00022200ff027b82 */ /* 0x000f220000000a00 */
[----:B------:R-:W3:Y:S01]  /*3da0*/  LDCU UR15, c[0x0][0xb0c] ;  /* 0x00016180ff0f77ac */ /* 0x000ee20008000800 */
[----:B------:R-:W2:Y:S06]  /*3db0*/  LDCU UR40, c[0x0][0xb20] ;  /* 0x00016400ff2877ac */ /* 0x000eac0008000800 */
[----:B------:R-:W4:Y:S01]  /*3dc0*/  LDC.64 R4, c[0x0][0x890] ;  /* 0x00022400ff047b82 */ /* 0x000f220000000a00 */
[----:B------:R-:W2:Y:S01]  /*3dd0*/  LDCU UR4, c[0x0][0xb30] ;  /* 0x00016600ff0477ac */ /* 0x000ea20008000800 */
[----:B------:R-:W-:Y:S01]  /*3de0*/  UMOV UR21, 0x400 ;  /* 0x0000040000157882 */ /* 0x000fe20000000000 */
[----:B-1----:R-:W-:-:S02]  /*3df0*/  UIMAD.WIDE.U32 UR6, UR31, UR48, URZ ;  /* 0x000000301f0672a5 */ /* 0x002fc4000f8e00ff */
[----:B---3--:R-:W-:Y:S02]  /*3e00*/  UIMAD.WIDE.U32 UR8, UR30, UR51, URZ ;  /* 0x000000331e0872a5 */ /* 0x008fe4000f8e00ff */
[----:B------:R-:W-:Y:S02]  /*3e10*/  ULEA UR21, UR47, UR21, 0x18 ;  /* 0x000000152f157291 */ /* 0x000fe4000f8ec0ff */
[----:B------:R-:W-:Y:S02]  /*3e20*/  UPLOP3.LUT UP3, UPT, UPT, UPT, UPT, 0x40, 0x4 ;  /* 0x000000000004789c */ /* 0x000fe40003f6e870 */
[----:B------:R-:W-:Y:S01]  /*3e30*/  UIADD3 UR37, UPT, UPT, UR21, 0x48, URZ ;  /* 0x0000004815257890 */ /* 0x000fe2000fffe0ff */
[----:B------:R-:W-:Y:S01]  /*3e40*/  UMOV UR6, UR7 ;  /* 0x0000000700067c82 */ /* 0x000fe20008000000 */
[----:B------:R-:W-:Y:S01]  /*3e50*/  UMOV UR38, UR9 ;  /* 0x0000000900267c82 */ /* 0x000fe20008000000 */
[----:B------:R-:W-:Y:S02]  /*3e60*/  UISETP.GE.AND UP0, UPT, UR42, 0x1, UPT ;  /* 0x000000012a00788c */ /* 0x000fe4000bf06270 */
[----:B------:R-:W-:Y:S01]  /*3e70*/  UISETP.NE.AND UP4, UPT, UR42, 0x1, UPT ;  /* 0x000000012a00788c */ /* 0x000fe2000bf85270 */
[----:B------:R-:W1:Y:S01]  /*3e80*/  LDCU.64 UR22, c[0x0][0xb28] ;  /* 0x00016500ff1677ac */ /* 0x000e620008000a00 */
[----:B------:R-:W-:-:S02]  /*3e90*/  UISETP.NE.AND UP6, UPT, UR15, 0x1, UPT ;  /* 0x000000010f00788c */ /* 0x000fc4000bfc5270 */
[----:B------:R-:W-:Y:S02]  /*3ea0*/  UISETP.NE.AND UP5, UPT, UR50, 0x1, UPT ;  /* 0x000000013200788c */ /* 0x000fe4000bfa5270 */
[----:B------:R-:W-:Y:S02]  /*3eb0*/  UIADD3 UR33, UPT, UPT, UR21, 0x30, URZ ;  /* 0x0000003015217890 */ /* 0x000fe4000fffe0ff */
[----:B------:R-:W-:Y:S02]  /*3ec0*/  UIADD3 UR25, UPT, UPT, UR21, 0x38, URZ ;  /* 0x0000003815197890 */ /* 0x000fe4000fffe0ff */
[----:B------:R-:W-:Y:S02]  /*3ed0*/  UIADD3 UR17, UPT, UPT, UR21, 0x40, URZ ;  /* 0x0000004015117890 */ /* 0x000fe4000fffe0ff */
[----:B------:R-:W-:Y:S02]  /*3ee0*/  UPRMT UR37, UR47, 0x654, UR37 ;  /* 0x000006542f257896 */ /* 0x000fe40008000025 */
[----:B------:R-:W-:-:S02]  /*3ef0*/  USHF.R.U32.HI UR39, URZ, UR49, UR6 ;  /* 0x00000031ff277299 */ /* 0x000fc40008011606 */
[----:B--2---:R-:W-:Y:S02]  /*3f00*/  USHF.R.U32.HI UR38, URZ, UR40, UR38 ;  /* 0x00000028ff267299 */ /* 0x004fe40008011626 */
[----:B------:R-:W-:-:S11]  /*3f10*/  UISETP.NE.AND UP2, UPT, UR4, 0x1, UPT ;  /* 0x000000010400788c */ /* 0x000fd6000bf45270 */
.L_x_84:
[C---:B------:R-:W-:Y:S02]  /*3f20*/  LEA R12, R14.reuse, UR21, 0x3 ;  /* 0x000000150e0c7c11 */ /* 0x040fe4000f8e18ff */
[----:B------:R-:W-:Y:S02]  /*3f30*/  SHF.L.U32 R9, R13, 0x1f, RZ ;  /* 0x0000001f0d097819 */ /* 0x000fe400000006ff */
[----:B------:R-:W-:Y:S02]  /*3f40*/  LEA R10, R14, UR21, 0x4 ;  /* 0x000000150e0a7c11 */ /* 0x000fe4000f8e20ff */
[----:B--2---:R-:W2:Y:S02]  /*3f50*/  SYNCS.PHASECHK.TRANS64.TRYWAIT P0, [R12+URZ+0x80], R9 ;  /* 0x000080090c0075a7 */ /* 0x004ea400080011ff */
[----:B--2---:R-:W-:Y:S05]  /*3f60*/  @!P0 BRA `(.L_x_74) ;  /* 0x0000005800748947 */ /* 0x004fea0003800000 */
.L_x_162:
[----:B--2---:R-:W2:Y:S01]  /*3f70*/  LDS.128 R8, [R10+0x110] ;  /* 0x000110000a087984 */ /* 0x004ea20000000c00 */
[----:B------:R-:W-:Y:S01]  /*3f80*/  UISETP.GE.AND UP0, UPT, UR42, 0x1, UPT ;  /* 0x000000012a00788c */ /* 0x000fe2000bf06270 */
[----:B------:R-:W-:Y:S01]  /*3f90*/  @!PT LDS RZ, [RZ] ;  /* 0x00000000fffff984 */ /* 0x000fe20000000800 */
[----:B------:R-:W-:Y:S01]  /*3fa0*/  @!PT LDS RZ, [RZ] ;  /* 0x00000000fffff984 */ /* 0x000fe20000000800 */
[----:B------:R-:W-:Y:S01]  /*3fb0*/  @!PT LDS RZ, [RZ] ;  /* 0x00000000fffff984 */ /* 0x000fe20000000800 */
[----:B------:R-:W-:Y:S01]  /*3fc0*/  @!PT LDS RZ, [RZ] ;  /* 0x00000000fffff984 */ /* 0x000fe20000000800 */
[----:B------:R3:W-:Y:S06]  /*3fd0*/  MEMBAR.ALL.CTA ;  /* 0x0000000000007992 */ /* 0x0007ec0000008000 */
[----:B---3--:R-:W3:Y:S01]  /*3fe0*/  FENCE.VIEW.ASYNC.S ;  /* 0x00000000000073c6 */ /* 0x008ee20000000000 */
[----:B--2---:R-:W-:Y:S11]  /*3ff0*/  LOP3.LUT P0, RZ, R10, 0x1, RZ, 0xc0, !PT ;  /* 0x000000010aff7812 */ /* 0x004ff6000780c0ff */
[----:B------:R-:W-:Y:S02]  /*4000*/  @!UPT UIADD3 URZ, UPT, UPT, URZ, URZ, URZ ;  /* 0x000000fffffff290 */ /* 0x000fe4000fffe0ff */
[----:B---3--:R-:W-:Y:S01]  /*4010*/  VOTEU.ANY UP1, P0 ;  /* 0x0000000000ff7886 */ /* 0x008fe20000020100 */
[----:B------:R-:W-:Y:S11]  /*4020*/  PLOP3.LUT P0, PT, PT, PT, UP1, 0x80, 0x8 ;  /* 0x000000000008781c */ /* 0x000ff60003f0f018 */
[----:B------:R-:W-:Y:S02]  /*4030*/  @!UPT UIADD3 URZ, UPT, UPT, URZ, URZ, URZ ;  /* 0x000000fffffff290 */ /* 0x000fe4000fffe0ff */
[----:B------:R-:W-:Y:S02]  /*4040*/  @P0 SHF.R.U32.HI R0, RZ, 0x10, R9 ;  /* 0x00000010ff000819 */ /* 0x000fe40000011609 */
[----:B------:R-:W-:Y:S02]  /*4050*/  @P0 MOV R6, R8 ;  /* 0x0000000800060202 */ /* 0x000fe40000000f00 */
[----:B------:R-:W-:Y:S01]  /*4060*/  @P0 R2UR UR4, R0 ;  /* 0x00000000000402ca */ /* 0x000fe200000e0000 */
[----:B------:R-:W-:Y:S01]  /*4070*/  VIADD R0, R12, 0x90 ;  /* 0x000000900c007836 */ /* 0x000fe20000000000 */
[----:B------:R-:W-:Y:S02]  /*4080*/  @P0 LOP3.LUT R8, R9, 0xffff, RZ, 0xc0, !PT ;  /* 0x0000ffff09080812 */ /* 0x000fe400078ec0ff */
[----:B------:R-:W-:Y:S02]  /*4090*/  @P0 R2UR UR6, R6 ;  /* 0x00000000060602ca */ /* 0x000fe400000e0000 */
[----:B------:R-:W-:Y:S02]  /*40a0*/  PRMT R0, RZ, 0x654, R0 ;  /* 0x00000654ff007816 */ /* 0x000fe40000000000 */
[----:B------:R-:W-:Y:S02]  /*40b0*/  @P0 R2UR UR5, R8 ;  /* 0x00000000080502ca */ /* 0x000fe400000e0000 */
[----:B------:R2:W-:Y:S03]  /*40c0*/  SYNCS.ARRIVE.TRANS64.RED.A1T0 RZ, [R0+URZ], RZ ;  /* 0x000000ff00ff79a7 */ /* 0x0005e600081004ff */
[----:B------:R-:W-:Y:S04]  /*40d0*/  @UP1 UMOV UR29, UR4 ;  /* 0x00000004001d1c82 */ /* 0x000fe80008000000 */
[----:B------:R-:W-:Y:S04]  /*40e0*/  @UP1 UMOV UR14, UR6 ;  /* 0x00000006000e1c82 */ /* 0x000fe80008000000 */
[----:B------:R-:W-:Y:S01]  /*40f0*/  @UP1 UMOV UR13, UR5 ;  /* 0x00000005000d1c82 */ /* 0x000fe20008000000 */
[----:B------:R-:W-:Y:S05]  /*4100*/  BRA.U !UP0, `(.L_x_75) ;  /* 0x0000000108a47547 */ /* 0x000fea000b800000 */
[----:B------:R-:W-:Y:S02]  /*4110*/  UIMAD.WIDE.U32 UR18, UR13, UR51, URZ ;  /* 0x000000330d1272a5 */ /* 0x000fe4000f8e00ff */
[----:B------:R-:W-:Y:S02]  /*4120*/  UIMAD.WIDE.U32 UR26, UR14, UR48, URZ ;  /* 0x000000300e1a72a5 */ /* 0x000fe4000f8e00ff */
[----:B------:R-:W-:Y:S02]  /*4130*/  USEL UR4, UR30, UR38, !UP5 ;  /* 0x000000261e047287 */ /* 0x000fe4000e800000 */
[----:B------:R-:W-:Y:S02]  /*4140*/  USEL UR7, UR31, UR39, !UP6 ;  /* 0x000000271f077287 */ /* 0x000fe4000f000000 */
[----:B-1----:R-:W-:Y:S02]  /*4150*/  UIMAD.WIDE.U32 UR8, UR4, UR22, URZ ;  /* 0x00000016040872a5 */ /* 0x002fe4000f8e00ff */
[----:B------:R-:W-:Y:S01]  /*4160*/  UIMAD.WIDE.U32 UR10, UR7, UR22, URZ ;  /* 0x00000016070a72a5 */ /* 0x000fe2000f8e00ff */
[----:B------:R-:W-:Y:S02]  /*4170*/  UMOV UR5, UR19 ;  /* 0x0000001300057c82 */ /* 0x000fe40008000000 */
[----:B------:R-:W-:Y:S03]  /*4180*/  USHF.R.U32.HI UR6, URZ, UR40, UR5 ;  /* 0x00000028ff067299 */ /* 0x000fe60008011605 */
[----:B------:R-:W-:Y:S01]  /*4190*/  UMOV UR5, UR27 ;  /* 0x0000001b00057c82 */ /* 0x000fe20008000000 */
[----:B------:R-:W-:Y:S02]  /*41a0*/  USEL UR6, UR13, UR6, !UP5 ;  /* 0x000000060d067287 */ /* 0x000fe4000e800000 */
[----:B------:R-:W-:Y:S03]  /*41b0*/  USHF.R.U32.HI UR12, URZ, UR49, UR5 ;  /* 0x00000031ff0c7299 */ /* 0x000fe60008011605 */
[----:B------:R-:W-:Y:S02]  /*41c0*/  UMOV UR5, UR9 ;  /* 0x0000000900057c82 */ /* 0x000fe40008000000 */
[----:B------:R-:W-:Y:S03]  /*41d0*/  @UP4 USHF.R.U32.HI UR4, URZ, UR23, UR5 ;  /* 0x00000017ff044299 */ /* 0x000fe60008011605 */
[----:B------:R-:W-:Y:S01]  /*41e0*/  UMOV UR5, UR11 ;  /* 0x0000000b00057c82 */ /* 0x000fe20008000000 */
[----:B------:R-:W-:Y:S02]  /*41f0*/  UIMAD UR4, UR42, UR4, URZ ;  /* 0x000000042a0472a4 */ /* 0x000fe4000f8e02ff */
[----:B------:R-:W-:Y:S02]  /*4200*/  @UP4 USHF.R.U32.HI UR7, URZ, UR23, UR5 ;  /* 0x00000017ff074299 */ /* 0x000fe40008011605 */
[----:B------:R-:W-:Y:S02]  /*4210*/  UIMAD.WIDE.U32 UR10, UR6, UR22, URZ ;  /* 0x00000016060a72a5 */ /* 0x000fe4000f8e00ff */
[----:B------:R-:W-:Y:S02]  /*4220*/  USEL UR5, UR14, UR12, !UP6 ;  /* 0x0000000c0e057287 */ /* 0x000fe4000f000000 */
[----:B------:R-:W-:Y:S02]  /*4230*/  UIMAD UR8, UR42, UR7, URZ ;  /* 0x000000072a0872a4 */ /* 0x000fe4000f8e02ff */
[----:B------:R-:W-:Y:S03]  /*4240*/  UISETP.GE.AND UP0, UPT, UR6, UR4, UPT ;  /* 0x000000040600728c */ /* 0x000fe6000bf06270 */
[----:B------:R-:W-:Y:S01]  /*4250*/  UMOV UR4, UR11 ;  /* 0x0000000b00047c82 */ /* 0x000fe20008000000 */
[----:B------:R-:W-:Y:S02]  /*4260*/  UISETP.GE.OR UP0, UPT, UR5, UR8, UP0 ;  /* 0x000000080500728c */ /* 0x000fe40008706670 */
[----:B------:R-:W-:Y:S02]  /*4270*/  USHF.R.U32.HI UR4, URZ, UR23, UR4 ;  /* 0x00000017ff047299 */ /* 0x000fe40008011604 */
[----:B------:R-:W-:Y:S02]  /*4280*/  UIMAD.WIDE.U32 UR8, UR5, UR22, URZ ;  /* 0x00000016050872a5 */ /* 0x000fe4000f8e00ff */
[----:B------:R-:W-:Y:S04]  /*4290*/  USEL UR10, UR6, UR4, !UP4 ;  /* 0x00000004060a7287 */ /* 0x000fe8000e000000 */
[----:B------:R-:W-:Y:S01]  /*42a0*/  UIADD3 UR11, UPT, UPT, -UR10, URZ, URZ ;  /* 0x000000ff0a0b7290 */ /* 0x000fe2000fffe1ff */
[----:B------:R-:W-:Y:S02]  /*42b0*/  @!UP0 UMOV UR4, UR9 ;  /* 0x0000000900048c82 */ /* 0x000fe40008000000 */
[----:B------:R-:W-:Y:S02]  /*42c0*/  @!UP0 USHF.R.U32.HI UR4, URZ, UR23, UR4 ;  /* 0x00000017ff048299 */ /* 0x000fe40008011604 */
[----:B------:R-:W-:Y:S02]  /*42d0*/  UIMAD UR8, UR42, UR11, UR6 ;  /* 0x0000000b2a0872a4 */ /* 0x000fe4000f8e0206 */
[----:B------:R-:W-:Y:S04]  /*42e0*/  @!UP0 USEL UR4, UR5, UR4, !UP4 ;  /* 0x0000000405048287 */ /* 0x000fe8000e000000 */
[----:B------:R-:W-:Y:S02]  /*42f0*/  @!UP0 UIMAD UR8, UR7, UR8, UR4 ;  /* 0x00000008070882a4 */ /* 0x000fe4000f8e0204 */
[----:B------:R-:W-:Y:S02]  /*4300*/  @!UP0 UIADD3 UR9, UPT, UPT, UR10, -UR4, URZ ;  /* 0x800000040a098290 */ /* 0x000fe4000fffe0ff */
[----:B------:R-:W-:Y:S02]  /*4310*/  UIADD3 UR4, UPT, UPT, -UR5, URZ, URZ ;  /* 0x000000ff05047290 */ /* 0x000fe4000fffe1ff */
[----:B------:R-:W-:Y:S02]  /*4320*/  UIADD3 UR7, UPT, UPT, -UR6, URZ, URZ ;  /* 0x000000ff06077290 */ /* 0x000fe4000fffe1ff */
[----:B------:R-:W-:Y:S02]  /*4330*/  @!UP0 UIMAD UR6, UR9, UR42, UR5 ;  /* 0x0000002a090682a4 */ /* 0x000fe4000f8e0205 */
[----:B------:R-:W-:Y:S02]  /*4340*/  UIMAD UR14, UR15, UR4, UR14 ;  /* 0x000000040f0e72a4 */ /* 0x000fe4000f8e020e */
[----:B------:R-:W-:Y:S01]  /*4350*/  UIMAD UR13, UR50, UR7, UR13 ;  /* 0x00000007320d72a4 */ /* 0x000fe2000f8e020d */
[----:B------:R-:W-:Y:S02]  /*4360*/  @!UP0 UMOV UR5, UR8 ;  /* 0x0000000800058c82 */ /* 0x000fe40008000000 */
[----:B------:R-:W-:Y:S02]  /*4370*/  UIMAD UR14, UR5, UR15, UR14 ;  /* 0x0000000f050e72a4 */ /* 0x000fe4000f8e020e */
[----:B------:R-:W-:Y:S11]  /*4380*/  UIMAD UR13, UR6, UR50, UR13 ;  /* 0x00000032060d72a4 */ /* 0x000ff6000f8e020d */
[----:B------:R-:W-:Y:S01]  /*4390*/  @!UPT UIADD3 URZ, UPT, UPT, URZ, URZ, URZ ;  /* 0x000000fffffff290 */ /* 0x000fe2000fffe0ff */
.L_x_75:
[----:B------:R-:W3:Y:S01]  /*43a0*/  @!UP2 LDCU.128 UR8, c[0x0][0xb10] ;  /* 0x00016200ff08a7ac */ /* 0x000ee20008000c00 */
[C---:B----4-:R-:W-:Y:S02]  /*43b0*/  ISETP.NE.U32.AND P1, PT, R4.reuse, RZ, PT ;  /* 0x000000ff0400720c */ /* 0x050fe40003f25070 */
[----:B------:R-:W-:Y:S02]  /*43c0*/  ISETP.NE.U32.AND P0, PT, R4, RZ, PT ;  /* 0x000000ff0400720c */ /* 0x000fe40003f05070 */
[C---:B------:R-:W-:Y:S02]  /*43d0*/  ISETP.NE.AND.EX P1, PT, R5.reuse, RZ, PT, P1 ;  /* 0x000000ff0500720c */ /* 0x040fe40003f25310 */
[----:B------:R-:W-:Y:S01]  /*43e0*/  ISETP.NE.AND.EX P0, PT, R5, RZ, PT, P0 ;  /* 0x000000ff0500720c */ /* 0x000fe20003f05300 */
[----:B------:R-:W4:Y:S01]  /*43f0*/  @!UP2 LDCU UR5, c[0x0][0xb0c] ;  /* 0x00016180ff05a7ac */ /* 0x000f220008000800 */
[----:B------:R-:W-:Y:S01]  /*4400*/  SHF.L.U32 R9, R15, 0x1f, RZ ;  /* 0x0000001f0f097819 */ /* 0x000fe200000006ff */
[----:B------:R-:W-:Y:S02]  /*4410*/  USHF.L.U32 UR35, UR16, 0x7, URZ ;  /* 0x0000000710237899 */ /* 0x000fe400080006ff */
[----:B------:R-:W-:Y:S02]  /*4420*/  USHF.L.U32 UR34, UR20, 0x7, URZ ;  /* 0x0000000714227899 */ /* 0x000fe400080006ff */
[----:B---3--:R-:W-:Y:S07]  /*4430*/  UIMAD.WIDE.U32 UR6, UR14, UR8, URZ ;  /* 0x000000080e0672a5 */ /* 0x008fee000f8e00ff */
[----:B------:R-:W-:Y:S01]  /*4440*/  @!UP2 UMOV UR4, UR7 ;  /* 0x000000070004ac82 */ /* 0x000fe20008000000 */
[----:B----4-:R-:W-:Y:S02]  /*4450*/  @!UP2 UISETP.NE.AND UP0, UPT, UR5, 0x1, UPT ;  /* 0x000000010500a88c */ /* 0x010fe4000bf05270 */
[----:B------:R-:W-:Y:S02]  /*4460*/  @!UP2 USHF.R.U32.HI UR4, URZ, UR9, UR4 ;  /* 0x00000009ff04a299 */ /* 0x000fe40008011604 */
[----:B------:R-:W-:Y:S02]  /*4470*/  UIMAD.WIDE.U32 UR6, UR13, UR11, URZ ;  /* 0x0000000b0d0672a5 */ /* 0x000fe4000f8e00ff */
[----:B------:R-:W-:Y:S02]  /*4480*/  @!UP2 USEL UR8, UR14, UR4, !UP0 ;  /* 0x000000040e08a287 */ /* 0x000fe4000c000000 */
[----:B------:R-:W-:Y:S03]  /*4490*/  @!UP2 UISETP.NE.AND UP0, UPT, UR10, 0x1, UPT ;  /* 0x000000010a00a88c */ /* 0x000fe6000bf05270 */
[----:B------:R-:W-:Y:S02]  /*44a0*/  @!UP2 UMOV UR6, UR7 ;  /* 0x000000070006ac82 */ /* 0x000fe40008000000 */
[----:B------:R-:W3:Y:S02]  /*44b0*/  @!UP2 LDCU UR4, c[0x0][0xb20] ;  /* 0x00016400ff04a7ac */ /* 0x000ee40008000800 */
[----:B---3--:R-:W-:Y:S04]  /*44c0*/  @!UP2 USHF.R.U32.HI UR6, URZ, UR4, UR6 ;  /* 0x00000004ff06a299 */ /* 0x008fe80008011606 */
[----:B------:R-:W-:Y:S04]  /*44d0*/  @!UP2 USEL UR6, UR13, UR6, !UP0 ;  /* 0x000000060d06a287 */ /* 0x000fe8000c000000 */
[----:B------:R-:W-:Y:S02]  /*44e0*/  @!UP2 UIADD3 UR4, UPT, UPT, -UR8, UR6, URZ ;  /* 0x000000060804a290 */ /* 0x000fe4000fffe1ff */
[----:B------:R-:W-:Y:S02]  /*44f0*/  @!UP2 UIADD3 UR6, UPT, UPT, UR8, -UR6, URZ ;  /* 0x800000060806a290 */ /* 0x000fe4000fffe0ff */
[----:B------:R-:W-:Y:S02]  /*4500*/  @!UP2 UIMAD UR14, UR4, UR5, UR14 ;  /* 0x00000005040ea2a4 */ /* 0x000fe4000f8e020e */
[----:B------:R-:W-:Y:S01]  /*4510*/  @!UP2 UIMAD UR13, UR6, UR10, UR13 ;  /* 0x0000000a060da2a4 */ /* 0x000fe2000f8e020d */
[----:B------:R-:W-:Y:S11]  /*4520*/  BRA.U UP3, `(.L_x_76) ;  /* 0x0000000103107547 */ /* 0x000ff6000b800000 */
[----:B--2---:R-:W-:Y:S04]  /*4530*/  MOV R0, UR43 ;  /* 0x0000002b00007c02 */ /* 0x004fe80008000f00 */
[----:B------:R-:W-:Y:S04]  /*4540*/  SHF.L.U32 R11, R0, 0x1f, RZ ;  /* 0x0000001f000b7819 */ /* 0x000fe800000006ff */
[----:B------:R-:W2:Y:S02]  /*4550*/  SYNCS.PHASECHK.TRANS64.TRYWAIT P2, [UR21+0x78], R11 ;  /* 0x0000780bff0075a7 */ /* 0x000ea40008041115 */
[----:B--2---:R-:W-:Y:S05]  /*4560*/  @!P2 BRA `(.L_x_77) ;  /* 0x000000540008a947 */ /* 0x004fea0003800000 */
.L_x_76:
[----:B------:R-:W-:Y:S05]  /*4570*/  @!P1 BRA `(.L_x_78) ;  /* 0x0000000000309947 */ /* 0x000fea0003800000 */
[----:B------:R-:W-:Y:S01]  /*4580*/  ISETP.NE.U32.AND P1, PT, R2, RZ, PT ;  /* 0x000000ff0200720c */ /* 0x000fe20003f25070 */
[----:B------:R-:W3:Y:S01]  /*4590*/  LDCU.64 UR4, c[0x0][0x358] ;  /* 0x00006b00ff0477ac */ /* 0x000ee20008000a00 */
[----:B------:R-:W-:Y:S02]  /*45a0*/  IMAD.MOV.U32 R80, RZ, RZ, 0x1 ;  /* 0x00000001ff507424 */ /* 0x000fe400078e00ff */
[----:B------:R-:W-:Y:S11]  /*45b0*/  ISETP.NE.AND.EX P1, PT, R3, RZ, PT, P1 ;  /* 0x000000ff0300720c */ /* 0x000ff60003f25310 */
[----:B------:R-:W-:Y:S02]  /*45c0*/  @!UPT UIADD3 URZ, UPT, UPT, URZ, URZ, URZ ;  /* 0x000000fffffff290 */ /* 0x000fe4000fffe0ff */
[----:B--2---:R-:W2:Y:S01]  /*45d0*/  @P1 LDC.64 R10, c[0x0][0x888] ;  /* 0x00022200ff0a1b82 */ /* 0x004ea20000000a00 */
[----:B------:R-:W-:Y:S04]  /*45e0*/  @P1 IMAD R0, R4, UR36, RZ ;  /* 0x0000002404001c24 */ /* 0x000fe8000f8e02ff */
[----:B--2---:R-:W-:Y:S04]  /*45f0*/  @P1 IMAD.WIDE R10, R0, 0x4, R10 ;  /* 0x00000004000a1825 */ /* 0x004fe800078e020a */
[----:B------:R-:W-:Y:S01]  /*4600*/  HFMA2 R0, -RZ, RZ, 0, 5.9604644775390625e-08 ;  /* 0x00000001ff007431 */ /* 0x000fe200000001ff */
[----:B---3-5:R3:W5:Y:S04]  /*4610*/  @P1 LDG.E R41, desc[UR4][R10.64] ;  /* 0x000000040a291981 */ /* 0x028768000c1e1900 */
[----:B------:R-:W-:Y:S01]  /*4620*/  @!P1 PRMT R80, R0, 0x7610, R80 ;  /* 0x0000761000509816 */ /* 0x000fe20000000050 */
[----:B---3--:R-:W4:Y:S06]  /*4630*/  @!P1 LDC R41, c[0x0][0x880] ;  /* 0x00022000ff299b82 */ /* 0x008f2c0000000800 */
.L_x_78:
[----:B----45:R-:W-:Y:S01]  /*4640*/  @!P0 FSETP.EQ.AND P1, PT, R41, RZ, PT ;  /* 0x000000ff2900820b */ /* 0x030fe20003f22000 */
[----:B------:R-:W-:Y:S01]  /*4650*/  @!UPT UIADD3 URZ, UPT, UPT, URZ, URZ, URZ ;  /* 0x000000fffffff290 */ /* 0x000fe2000fffe0ff */
[----:B------:R-:W-:Y:S11]  /*4660*/  @!P0 BRA `(.L_x_79) ;  /* 0x0000000000188947 */ /* 0x000ff60003800000 */
[----:B------:R-:W-:Y:S02]  /*4670*/  LOP3.LUT P0, RZ, R80, 0xff, RZ, 0xc0, !PT ;  /* 0x000000ff50ff7812 */ /* 0x000fe4000780c0ff */
[----:B------:R-:W-:Y:S04]  /*4680*/  ISETP.NE.U32.AND P1, PT, R2, RZ, PT ;  /* 0x000000ff0200720c */ /* 0x000fe80003f25070 */
[----:B------:R-:W-:Y:S04]  /*4690*/  ISETP.NE.AND.EX P1, PT, R3, RZ, PT, P1 ;  /* 0x000000ff0300720c */ /* 0x000fe80003f25310 */
[----:B------:R-:W-:Y:S03]  /*46a0*/  PLOP3.LUT P1, PT, P1, PT, PT, 0x8, 0x80 ;  /* 0x000000000080781c */ /* 0x000fe60000f2e170 */
[----:B------:R-:W-:Y:S11]  /*46b0*/  @P0 FSETP.EQ.AND P1, PT, R41, RZ, PT ;  /* 0x000000ff2900020b */ /* 0x000ff60003f22000 */
[----:B------:R-:W-:Y:S02]  /*46c0*/  @!UPT UIADD3 URZ, UPT, UPT, URZ, URZ, URZ ;  /* 0x000000fffffff290 */ /* 0x000fe4000fffe0ff */
.L_x_79:
[----:B------:R-:W3:Y:S01]  /*46d0*/  SYNCS.PHASECHK.TRANS64.TRYWAIT P2, [UR21+0x50], R9 ;  /* 0x00005009ff0075a7 */ /* 0x000ee20008041115 */
[----:B------:R-:W-:Y:S04]  /*46e0*/  ELECT P0, URZ, PT ;  /* 0x0000000000ff782f */ /* 0x000fe80003800000 */
[----:B------:R-:W-:Y:S11]  /*46f0*/  PLOP3.LUT P1, PT, P1, P0, PT, 0xf2, 0x2f ;  /* 0x00000000002f781c */ /* 0x000ff60000f21e72 */
[----:B------:R-:W-:Y:S02]  /*4700*/  @!UPT UIADD3 URZ, UPT, UPT, URZ, URZ, URZ ;  /* 0x000000fffffff290 */ /* 0x000fe4000fffe0ff */
[----:B------:R-:W-:Y:S05]  /*4710*/  @!P1 IADD3 R8, P0, PT, R16, 0x580, RZ ;  /* 0x0000058010089810 */ /* 0x000fea0007f1e0ff */
[----:B------:R-:W-:Y:S01]  /*4720*/  @!P1 IMAD.X R6, RZ, RZ, R17, P0 ;  /* 0x000000ffff069224 */ /* 0x000fe200000e0611 */
[----:B---3--:R-:W-:Y:S07]  /*4730*/  @!P2 BRA `(.L_x_80) ;  /* 0x0000005000aca947 */ /* 0x008fee0003800000 */
.L_x_165:
[----:B------:R-:W-:Y:S01]  /*4740*/  @!P1 R2UR UR5, R8 ;  /* 0x00000000080592ca */ /* 0x000fe200000e0000 */
[----:B------:R-:W-:Y:S01]  /*4750*/  VOTEU.ALL UP0, P1 ;  /* 0x0000000000ff7886 */ /* 0x000fe20000800000 */
[----:B------:R-:W-:Y:S01]  /*4760*/  @!P1 R2UR UR4, R6 ;  /* 0x00000000060492ca */ /* 0x000fe200000e0000 */
[----:B--2---:R-:W-:Y:S01]  /*4770*/  @!P1 IMAD.MOV.U32 R0, RZ, RZ, 0x2000 ;  /* 0x00002000ff009424 */ /* 0x004fe200078e00ff */
[----:B------:R-:W-:Y:S01]  /*4780*/  UMOV UR8, 0x0 ;  /* 0x0000000000087882 */ /* 0x000fe20000000000 */
[----:B------:R-:W-:Y:S01]  /*4790*/  UMOV UR9, 0x10000000 ;  /* 0x1000000000097882 */ /* 0x000fe20000000000 */
[----:B------:R-:W-:Y:S01]  /*47a0*/  @!UP0 UIADD3 UR32, UPT, UPT, UR21, 0x200, URZ ;  /* 0x0000020015208890 */ /* 0x000fe2000fffe0ff */
[----:B------:R-:W-:Y:S01]  /*47b0*/  @!P1 IADD3 R8, P0, PT, R16, 0x580, RZ ;  /* 0x0000058010089810 */ /* 0x000fe20007f1e0ff */
[----:B------:R-:W-:Y:S01]  /*47c0*/  VOTEU.ALL UP0, P1 ;  /* 0x0000000000ff7886 */ /* 0x000fe20000800000 */
[----:B------:R-:W-:Y:S03]  /*47d0*/  UPRMT UR6, UR47, 0x654, UR33 ;  /* 0x000006542f067896 */ /* 0x000fe60008000021 */
[----:B------:R-:W-:Y:S02]  /*47e0*/  @!P1 IMAD.X R6, RZ, RZ, R17, P0 ;  /* 0x000000ffff069224 */ /* 0x000fe400000e0611 */
[----:B------:R-:W-:Y:S02]  /*47f0*/  IMAD.U32 R10, RZ, RZ, UR5 ;  /* 0x00000005ff0a7e24 */ /* 0x000fe4000f8e00ff */
[----:B------:R-:W-:Y:S03]  /*4800*/  IMAD.U32 R11, RZ, RZ, UR4 ;  /* 0x00000004ff0b7e24 */ /* 0x000fe6000f8e00ff */
[----:B------:R-:W-:Y:S02]  /*4810*/  @!P1 R2UR UR4, R10 ;  /* 0x000000000a0492ca */ /* 0x000fe400000e0000 */
[----:B------:R-:W-:Y:S11]  /*4820*/  @!P1 R2UR UR5, R11 ;  /* 0x000000000b0592ca */ /* 0x000ff600000e0000 */
[----:B------:R-:W-:Y:S02]  /*4830*/  @!UPT UIADD3 URZ, UPT, UPT, URZ, URZ, URZ ;  /* 0x000000fffffff290 */ /* 0x000fe4000fffe0ff */
[----:B------:R2:W-:Y:S01]  /*4840*/  @!UP0 UTMALDG.3D [UR32], [UR4], desc[UR8] ;  /* 0x00000820040085b4 */ /* 0x0005e20008011000 */
[----:B------:R2:W-:Y:S01]  /*4850*/  @!P1 SYNCS.ARRIVE.TRANS64.RED.A0TR RZ, [UR21+0x30], R0 ;  /* 0x00003000ffff99a7 */ /* 0x0005e20008300415 */
[----:B------:R-:W-:Y:S01]  /*4860*/  SYNCS.ARRIVE.TRANS64.RED.A1T0 RZ, [UR6], RZ ;  /* 0x000000ffffff79a7 */ /* 0x000fe20008100406 */
[----:B------:R-:W3:Y:S02]  /*4870*/  SYNCS.PHASECHK.TRANS64.TRYWAIT P2, [UR21+0x58], R9 ;  /* 0x00005809ff0075a7 */ /* 0x000ee40008041115 */
[----:B--23--:R-:W-:Y:S05]  /*4880*/  @!P2 BRA `(.L_x_81) ;  /* 0x000000500070a947 */ /* 0x00cfea0003800000 */
.L_x_167:
        /* <DEDUP_REMOVED lines=8> */
[----:B------:R-:W-:Y:S01]  /*4910*/  @!UP0 UIADD3 UR24, UPT, UPT, UR21, 0x2200, URZ ;  /* 0x0000220015188890 */ /* 0x000fe2000fffe0ff */
[----:B------:R-:W-:Y:S01]  /*4920*/  VOTEU.ALL UP0, P1 ;  /* 0x0000000000ff7886 */ /* 0x000fe20000800000 */
[----:B------:R-:W-:Y:S01]  /*4930*/  UMOV UR27, UR35 ;  /* 0x00000023001b7c82 */ /* 0x000fe20008000000 */
[----:B------:R-:W-:Y:S02]  /*4940*/  UMOV UR28, UR36 ;  /* 0x00000024001c7c82 */ /* 0x000fe40008000000 */
[----:B------:R-:W-:Y:S01]  /*4950*/  IMAD.U32 R10, RZ, RZ, UR5 ;  /* 0x00000005ff0a7e24 */ /* 0x000fe2000f8e00ff */
[----:B------:R-:W-:Y:S01]  /*4960*/  UPRMT UR6, UR47, 0x654, UR25 ;  /* 0x000006542f067896 */ /* 0x000fe20008000019 */
[----:B------:R-:W-:Y:S02]  /*4970*/  IMAD.U32 R11, RZ, RZ, UR4 ;  /* 0x00000004ff0b7e24 */ /* 0x000fe4000f8e00ff */
[----:B------:R-:W-:Y:S01]  /*4980*/  @!P1 IMAD.X R6, RZ, RZ, R17, P0 ;  /* 0x000000ffff069224 */ /* 0x000fe200000e0611 */
        /* <DEDUP_REMOVED lines=8> */
.L_x_169:
[----:B------:R-:W-:Y:S01]  /*4a10*/  @!P1 R2UR UR5, R8 ;  /* 0x00000000080592ca */ /* 0x000fe200000e0000 */
[----:B------:R-:W-:Y:S01]  /*4a20*/  VOTEU.ALL UP0, P1 ;  /* 0x0000000000ff7886 */ /* 0x000fe20000800000 */
[----:B------:R-:W-:Y:S01]  /*4a30*/  @!P1 R2UR UR4, R6 ;  /* 0x00000000060492ca */ /* 0x000fe200000e0000 */
[----:B--2---:R-:W-:Y:S01]  /*4a40*/  @!P1 IMAD.MOV.U32 R0, RZ, RZ, 0x2000 ;  /* 0x00002000ff009424 */ /* 0x004fe200078e00ff */
[----:B------:R-:W-:Y:S01]  /*4a50*/  UMOV UR8, 0x0 ;  /* 0x0000000000087882 */ /* 0x000fe20000000000 */
[----:B------:R-:W-:Y:S01]  /*4a60*/  UMOV UR9, 0x10000000 ;  /* 0x1000000000097882 */ /* 0x000fe20000000000 */
[----:B------:R-:W-:Y:S01]  /*4a70*/  @!UP0 UIADD3 UR18, UPT, UPT, UR34, 0x40, URZ ;  /* 0x0000004022128890 */ /* 0x000fe2000fffe0ff */
[----:B------:R-:W-:Y:S01]  /*4a80*/  VIADD R14, R14, 0x1 ;  /* 0x000000010e0e7836 */ /* 0x000fe20000000000 */
[----:B------:R-:W-:Y:S01]  /*4a90*/  @!UP0 UIADD3 UR16, UPT, UPT, UR21, 0x4200, URZ ;  /* 0x0000420015108890 */ /* 0x000fe2000fffe0ff */
[----:B------:R-:W-:Y:S01]  /*4aa0*/  VOTEU.ALL UP0, P1 ;  /* 0x0000000000ff7886 */ /* 0x000fe20000800000 */
[----:B------:R-:W-:Y:S01]  /*4ab0*/  UMOV UR19, UR35 ;  /* 0x0000002300137c82 */ /* 0x000fe20008000000 */
[----:B------:R-:W-:Y:S02]  /*4ac0*/  UMOV UR20, UR36 ;  /* 0x0000002400147c82 */ /* 0x000fe40008000000 */
[----:B------:R-:W-:Y:S01]  /*4ad0*/  IMAD.U32 R10, RZ, RZ, UR5 ;  /* 0x00000005ff0a7e24 */ /* 0x000fe2000f8e00ff */
[----:B------:R-:W-:Y:S01]  /*4ae0*/  UPRMT UR6, UR47, 0x654, UR17 ;  /* 0x000006542f067896 */ /* 0x000fe20008000011 */
        /* <DEDUP_REMOVED lines=9> */
.L_x_171:
[----:B------:R-:W-:Y:S01]  /*4b80*/  @!P1 IADD3 R6, P0, PT, R16, 0x580, RZ ;  /* 0x0000058010069810 */ /* 0x000fe20007f1e0ff */
[----:B------:R-:W-:Y:S01]  /*4b90*/  VOTEU.ALL UP0, P1 ;  /* 0x0000000000ff7886 */ /* 0x000fe20000800000 */
[----:B------:R-:W-:Y:S01]  /*4ba0*/  UMOV UR6, 0x0 ;  /* 0x0000000000067882 */ /* 0x000fe20000000000 */
[----:B------:R-:W-:Y:S01]  /*4bb0*/  UMOV UR7, 0x10000000 ;  /* 0x1000000000077882 */ /* 0x000fe20000000000 */
[----:B------:R-:W-:Y:S01]  /*4bc0*/  @!P1 R2UR UR5, R6 ;  /* 0x00000000060592ca */ /* 0x000fe200000e0000 */
[----:B--2---:R-:W-:Y:S01]  /*4bd0*/  @!P1 IMAD.X R0, RZ, RZ, R17, P0 ;  /* 0x000000ffff009224 */ /* 0x004fe200000e0611 */
[----:B------:R-:W-:Y:S01]  /*4be0*/  @!UP0 UIADD3 UR10, UPT, UPT, UR34, 0x60, URZ ;  /* 0x00000060220a8890 */ /* 0x000fe2000fffe0ff */
[----:B------:R-:W-:Y:S01]  /*4bf0*/  R2UR UR16, R82 ;  /* 0x00000000521072ca */ /* 0x000fe200000e0000 */
[----:B------:R-:W-:Y:S01]  /*4c00*/  @!UP0 UIADD3 UR8, UPT, UPT, UR21, 0x6200, URZ ;  /* 0x0000620015088890 */ /* 0x000fe2000fffe0ff */
[----:B------:R-:W-:Y:S01]  /*4c10*/  ISETP.NE.AND P0, PT, R14, 0x2, PT ;  /* 0x000000020e00780c */ /* 0x000fe20003f05270 */
[----:B------:R-:W-:Y:S01]  /*4c20*/  @!UP0 UIADD3 UR9, UPT, UPT, UR21, 0x48, URZ ;  /* 0x0000004815098890 */ /* 0x000fe2000fffe0ff */
[----:B------:R-:W-:Y:S01]  /*4c30*/  @!P1 R2UR UR4, R0 ;  /* 0x00000000000492ca */ /* 0x000fe200000e0000 */
[----:B------:R-:W-:Y:S01]  /*4c40*/  VOTEU.ALL UP0, P1 ;  /* 0x0000000000ff7886 */ /* 0x000fe20000800000 */
[----:B------:R-:W-:Y:S01]  /*4c50*/  UMOV UR11, UR35 ;  /* 0x00000023000b7c82 */ /* 0x000fe20008000000 */
[----:B------:R-:W-:Y:S01]  /*4c60*/  UMOV UR12, UR36 ;  /* 0x00000024000c7c82 */ /* 0x000fe20008000000 */
[----:B------:R-:W-:Y:S01]  /*4c70*/  SEL R0, RZ, 0x1, P0 ;  /* 0x00000001ff007807 */ /* 0x000fe20000000000 */
[----:B------:R-:W-:Y:S01]  /*4c80*/  UIADD3 UR20, UPT, UPT, UR13, UR63, URZ ;  /* 0x0000003f0d147290 */ /* 0x000fe2000fffe0ff */
[----:B------:R-:W-:Y:S01]  /*4c90*/  IMAD.U32 R8, RZ, RZ, UR5 ;  /* 0x00000005ff087e24 */ /* 0x000fe2000f8e00ff */
[----:B------:R-:W-:Y:S01]  /*4ca0*/  LOP3.LUT R15, R15, 0x1, RZ, 0x3c, !PT ;  /* 0x000000010f0f7812 */ /* 0x000fe200078e3cff */
[----:B------:R-:W-:Y:S01]  /*4cb0*/  UPLOP3.LUT UP3, UPT, UPT, UPT, UPT, 0x80, 0x8 ;  /* 0x000000000008789c */ /* 0x000fe20003f6f070 */
[----:B------:R-:W-:Y:S01]  /*4cc0*/  LOP3.LUT R13, R13, R0, RZ, 0x3c, !PT ;  /* 0x000000000d0d7212 */ /* 0x000fe200078e3cff */
[----:B------:R-:W-:Y:S01]  /*4cd0*/  UIADD3 UR16, UPT, UPT, UR14, UR16, URZ ;  /* 0x000000100e107290 */ /* 0x000fe2000fffe0ff */
[----:B------:R-:W-:Y:S01]  /*4ce0*/  SEL R14, R14, RZ, P0 ;  /* 0x000000ff0e0e7207 */ /* 0x000fe20000000000 */
[----:B------:R-:W-:Y:S01]  /*4cf0*/  UMOV UR36, UR29 ;  /* 0x0000001d00247c82 */ /* 0x000fe20008000000 */
[----:B------:R-:W-:Y:S01]  /*4d00*/  IMAD.U32 R9, RZ, RZ, UR4 ;  /* 0x00000004ff097e24 */ /* 0x000fe2000f8e00ff */
[----:B------:R-:W-:Y:S04]  /*4d10*/  @!P1 R2UR UR4, R8 ;  /* 0x00000000080492ca */ /* 0x000fe800000e0000 */
[----:B------:R-:W-:Y:S11]  /*4d20*/  @!P1 R2UR UR5, R9 ;  /* 0x00000000090592ca */ /* 0x000ff600000e0000 */
[----:B------:R-:W-:Y:S02]  /*4d30*/  @!UPT UIADD3 URZ, UPT, UPT, URZ, URZ, URZ ;  /* 0x000000fffffff290 */ /* 0x000fe4000fffe0ff */
[----:B------:R2:W-:Y:S01]  /*4d40*/  @!UP0 UTMALDG.3D [UR8], [UR4], desc[UR6] ;  /* 0x00000608040085b4 */ /* 0x0005e20008011000 */
[----:B------:R2:W-:Y:S01]  /*4d50*/  @!P1 SYNCS.ARRIVE.TRANS64.RED.A0TR RZ, [UR21+0x48], R7 ;  /* 0x00004807ffff99a7 */ /* 0x0005e20008300415 */
[----:B------:R-:W-:Y:S01]  /*4d60*/  SYNCS.ARRIVE.TRANS64.RED.A1T0 RZ, [UR37], RZ ;  /* 0x000000ffffff79a7 */ /* 0x000fe20008100425 */
[----:B------:R-:W-:Y:S05]  /*4d70*/  BRA.U UP1, `(.L_x_84) ;  /* 0xfffffff101687547 */ /* 0x000fea000b83ffff */
[----:B------:R-:W-:-:S04]  /*4d80*/  SHF.L.U32 R3, R15, 0x1f, RZ ;  /* 0x0000001f0f037819 */ /* 0x000fc800000006ff */
[----:B------:R-:W3:Y:S02]  /*4d90*/  SYNCS.PHASECHK.TRANS64.TRYWAIT P0, [UR21+0x50], R3 ;  /* 0x00005003ff0075a7 */ /* 0x000ee40008001115 */
[----:B---3--:R-:W-:Y:S05]  /*4da0*/  @!P0 BRA `(.L_x_85) ;  /* 0x0000004c00708947 */ /* 0x008fea0003800000 */
.L_x_173:
[----:B------:R-:W4:Y:S02]  /*4db0*/  SYNCS.PHASECHK.TRANS64.TRYWAIT P0, [UR21+0x58], R3 ;  /* 0x00005803ff0075a7 */ /* 0x000f240008001115 */
[----:B----4-:R-:W-:Y:S05]  /*4dc0*/  @!P0 BRA `(.L_x_86) ;  /* 0x0000004c00808947 */ /* 0x010fea0003800000 */
.L_x_175:
[----:B------:R-:W4:Y:S02]  /*4dd0*/  SYNCS.PHASECHK.TRANS64.TRYWAIT P0, [UR21+0x60], R3 ;  /* 0x00006003ff0075a7 */ /* 0x000f240008001115 */
[----:B----4-:R-:W-:Y:S05]  /*4de0*/  @!P0 BRA `(.L_x_87) ;  /* 0x0000004c00908947 */ /* 0x010fea0003800000 */
.L_x_177:
[----:B---3--:R-:W-:-:S07]  /*4df0*/  MOV R0, UR21 ;  /* 0x0000001500007c02 */ /* 0x008fce0008000f00 */
.L_x_88:
[----:B---3--:R-:W-:-:S04]  /*4e00*/  SHF.L.U32 R3, R15, 0x1f, RZ ;  /* 0x0000001f0f037819 */ /* 0x008fc800000006ff */
[----:B------:R3:W4:Y:S03]  /*4e10*/  SYNCS.PHASECHK.TRANS64.TRYWAIT P0, [R0+URZ+0x68], R3 ;  /* 0x00006803000075a7 */ /* 0x00072600080011ff */
[----:B----4-:R-:W-:Y:S05]  /*4e20*/  @!P0 NANOSLEEP.SYNCS 0x989680 ;  /* 0x009896800000895d */ /* 0x010fea0003900000 */
[----:B------:R-:W4:Y:S02]  /*4e30*/  @!P0 SYNCS.PHASECHK.TRANS64 P0, [R0+URZ+0x68], R3 ;  /* 0x00006803000085a7 */ /* 0x000f2400080010ff */
[----:B-12-4-:R-:W-:Y:S05]  /*4e40*/  @P0 EXIT ;  /* 0x000000000000094d */ /* 0x016fea0003800000 */
[----:B------:R-:W-:Y:S05]  /*4e50*/  BRA `(.L_x_88) ;  /* 0xfffffffc00e87947 */ /* 0x000fea000383ffff */
.L_x_73:
[----:B------:R-:W-:-:S06]  /*4e60*/  UISETP.GE.AND UP0, UPT, UR17, 0x4, UPT ;  /* 0x000000041100788c */ /* 0x000fcc000bf06270 */
[----:B------:R-:W-:-:S13]  /*4e70*/  PLOP3.LUT P0, PT, PT, PT, UP0, 0x80, 0x8 ;  /* 0x000000000008781c */ /* 0x000fda0003f0f008 */
[----:B------:R-:W-:Y:S05]  /*4e80*/  @!P0 EXIT ;  /* 0x000000000000894d */ /* 0x000fea0003800000 */
[----:B------:R-:W-:Y:S01]  /*4e90*/  BAR.SYNC.DEFER_BLOCKING 0x6, 0xa0 ;  /* 0x0182800000007b1d */ /* 0x000fe20000010000 */
[C---:B------:R-:W-:Y:S01]  /*4ea0*/  IMAD.SHL.U32 R2, R94.reuse, 0x20, RZ ;  /* 0x000000205e027824 */ /* 0x040fe200078e00ff */
[C---:B------:R-:W-:Y:S01]  /*4eb0*/  SHF.L.U32 R37, R94.reuse, 0x10, RZ ;  /* 0x000000105e257819 */ /* 0x040fe200000006ff */
[C---:B------:R-:W-:Y:S01]  /*4ec0*/  IMAD.SHL.U32 R93, R94.reuse, 0x4, RZ ;  /* 0x000000045e5d7824 */ /* 0x040fe200078e00ff */
[----:B------:R-:W-:Y:S01]  /*4ed0*/  LOP3.LUT R95, R94, 0x60, RZ, 0xc0, !PT ;  /* 0x000000605e5f7812 */ /* 0x000fe200078ec0ff */
[----:B------:R-:W-:Y:S01]  /*4ee0*/  HFMA2 R86, -RZ, RZ, 0, 0 ;  /* 0x00000000ff567431 */ /* 0x000fe200000001ff */
[----:B------:R-:W-:Y:S02]  /*4ef0*/  UMOV UR44, 0x400 ;  /* 0x00000400002c7882 */ /* 0x000fe40000000000 */
[----:B------:R-:W1:Y:S01]  /*4f00*/  LDC.64 R78, c[0x0][0x8b0] ;  /* 0x00022c00ff4e7b82 */ /* 0x000e620000000a00 */
[----:B------:R-:W-:Y:S01]  /*4f10*/  ULEA UR44, UR47, UR44, 0x18 ;  /* 0x0000002c2f2c7291 */ /* 0x000fe2000f8ec0ff */
[----:B------:R-:W-:Y:S01]  /*4f20*/  LOP3.LUT R6, R2, 0xc0, RZ, 0xc0, !PT ;  /* 0x000000c002067812 */ /* 0x000fe200078ec0ff */
[----:B------:R-:W2:Y:S01]  /*4f30*/  LDCU.64 UR6, c[0x0][0x890] ;  /* 0x00011200ff0677ac */ /* 0x000ea20008000a00 */
[----:B------:R-:W-:Y:S01]  /*4f40*/  LOP3.LUT R92, R94, 0x2, RZ, 0xc0, !PT ;  /* 0x000000025e5c7812 */ /* 0x000fe200078ec0ff */
[----:B------:R-:W-:Y:S01]  /*4f50*/  IMAD.MOV.U32 R90, RZ, RZ, 0x1 ;  /* 0x00000001ff5a7424 */ /* 0x000fe200078e00ff */
[----:B------:R-:W-:Y:S01]  /*4f60*/  LOP3.LUT R93, R6, 0x18, R93, 0xf8, !PT ;  /* 0x00000018065d7812 */ /* 0x000fe200078ef85d */
[----:B------:R-:W-:Y:S01]  /*4f70*/  UIADD3 UR4, UPT, UPT, UR44, 0x200, URZ ;  /* 0x000002002c047890 */ /* 0x000fe2000fffe0ff */
[----:B------:R-:W3:Y:S01]  /*4f80*/  LDC.64 R76, c[0x0][0x8a8] ;  /* 0x00022a00ff4c7b82 */ /* 0x000ee20000000a00 */
[----:B------:R-:W-:Y:S01]  /*4f90*/  LOP3.LUT R37, R37, 0x600000, RZ, 0xc0, !PT ;  /* 0x0060000025257812 */ /* 0x000fe200078ec0ff */
[----:B------:R-:W-:Y:S01]  /*4fa0*/  IMAD.MOV.U32 R36, RZ, RZ, RZ ;  /* 0x000000ffff247224 */ /* 0x000fe200078e00ff */
[----:B------:R-:W-:-:S02]  /*4fb0*/  LOP3.LUT R93, R93, 0xf20, R2, 0xf8, !PT ;  /* 0x00000f205d5d7812 */ /* 0x000fc400078ef802 */
[----:B------:R-:W-:Y:S01]  /*4fc0*/  CS2R R88, SRZ ;  /* 0x0000000000587805 */ /* 0x000fe2000001ff00 */
[----:B------:R-:W-:Y:S01]  /*4fd0*/  IMAD.U32 R84, RZ, RZ, UR4 ;  /* 0x00000004ff547e24 */ /* 0x000fe2000f8e00ff */
[----:B------:R-:W-:Y:S01]  /*4fe0*/  LOP3.LUT R94, R94, 0x4, RZ, 0xc0, !PT ;  /* 0x000000045e5e7812 */ /* 0x000fe200078ec0ff */
[----:B------:R-:W4:Y:S01]  /*4ff0*/  LDCU UR60, c[0x0][0x370] ;  /* 0x00006e00ff3c77ac */ /* 0x000f220008000800 */
[----:B------:R-:W4:Y:S02]  /*5000*/  LDS R0, [UR44+0x130] ;  /* 0x0001302cff007984 */ /* 0x000f240008000800 */
[----:B------:R-:W-:Y:S01]  /*5010*/  LEA R93, R93, R84, 0x1 ;  /* 0x000000545d5d7211 */ /* 0x000fe200078e08ff */
[----:B------:R-:W1:Y:S01]  /*5020*/  LDCU UR43, c[0x0][0xb0c] ;  /* 0x00016180ff2b77ac */ /* 0x000e620008000800 */
[----:B--2---:R-:W-:Y:S01]  /*5030*/  IMAD.U32 R97, RZ, RZ, UR6 ;  /* 0x00000006ff617e24 */ /* 0x004fe2000f8e00ff */
[----:B------:R-:W-:Y:S02]  /*5040*/  MOV R96, UR7 ;  /* 0x0000000700607c02 */ /* 0x000fe40008000f00 */
[--C-:B------:R-:W-:Y:S01]  /*5050*/  IMAD R92, R92, -0x10, R93.reuse ;  /* 0xfffffff05c5c7824 */ /* 0x100fe200078e025d */
[----:B------:R-:W2:Y:S01]  /*5060*/  LDCU UR39, c[0x0][0xb30] ;  /* 0x00016600ff2777ac */ /* 0x000ea20008000800 */
[----:B------:R-:W-:Y:S01]  /*5070*/  IMAD R91, R94, -0x10, R93 ;  /* 0xfffffff05e5b7824 */ /* 0x000fe200078e025d */
[----:B------:R-:W1:Y:S01]  /*5080*/  LDCU.64 UR54, c[0x0][0x888] ;  /* 0x00011100ff3677ac */ /* 0x000e620008000a00 */
[----:B------:R-:W1:Y:S01]  /*5090*/  LDCU.64 UR40, c[0x0][0xb28] ;  /* 0x00016500ff2877ac */ /* 0x000e620008000a00 */
[----:B------:R-:W1:Y:S01]  /*50a0*/  LDCU.128 UR56, c[0x0][0xb10] ;  /* 0x00016200ff3877ac */ /* 0x000e620008000c00 */
[----:B------:R-:W1:Y:S01]  /*50b0*/  LDCU UR53, c[0x0][0x374] ;  /* 0x00006e80ff3577ac */ /* 0x000e620008000800 */
[----:B------:R-:W-:Y:S01]  /*50c0*/  UMOV UR52, URZ ;  /* 0x000000ff00347c82 */ /* 0x000fe20008000000 */
[----:B------:R-:W-:Y:S01]  /*50d0*/  UMOV UR46, URZ ;  /* 0x000000ff002e7c82 */ /* 0x000fe20008000000 */
[----:B-1234-:R-:W-:-:S07]  /*50e0*/  IMAD.IADD R37, R0, 0x1, R37 ;  /* 0x0000000100257824 */ /* 0x01efce00078e0225 */
.L_x_132:
[----:B------:R-:W-:Y:S02]  /*50f0*/  LEA R3, R86, UR44, 0x3 ;  /* 0x0000002c56037c11 */ /* 0x000fe4000f8e18ff */
[----:B------:R-:W-:Y:S02]  /*5100*/  SHF.L.U32 R0, R88, 0x1f, RZ ;  /* 0x0000001f58007819 */ /* 0x000fe400000006ff */
[----:B------:R-:W-:Y:S02]  /*5110*/  LEA R5, R86, UR44, 0x4 ;  /* 0x0000002c56057c11 */ /* 0x000fe4000f8e20ff */
[----:B-1----:R-:W1:Y:S02]  /*5120*/  SYNCS.PHASECHK.TRANS64.TRYWAIT P0, [R3+URZ+0x80], R0 ;  /* 0x00008000030075a7 */ /* 0x002e6400080011ff */
[----:B-12---:R-:W-:Y:S05]  /*5130*/  @!P0 BRA `(.L_x_89) ;  /* 0x0000004800d48947 */ /* 0x006fea0003800000 */
.L_x_178:
        /* <DEDUP_REMOVED lines=11> */
[----:B------:R-:W-:Y:S01]  /*51f0*/  PLOP3.LUT P0, PT, PT, PT, UP1, 0x80, 0x8 ;  /* 0x000000000008781c */ /* 0x000fe20003f0f018 */
[----:B------:R-:W-:Y:S11]  /*5200*/  UP2UR UR62, UPR, URZ, 0x2 ;  /* 0x00000002ff3e7883 */ /* 0x000ff60008000000 */
[----:B------:R-:W-:Y:S01]  /*5210*/  @!UPT UIADD3 URZ, UPT, UPT, URZ, URZ, URZ ;  /* 0x000000fffffff290 */ /* 0x000fe2000fffe0ff */
[----:B-1----:R-:W-:Y:S02]  /*5220*/  @P0 SHF.R.U32.HI R0, RZ, 0x10, R5 ;  /* 0x00000010ff000819 */ /* 0x002fe40000011605 */
        /* <DEDUP_REMOVED lines=12> */
[----:B------:R-:W2:Y:S01]  /*52f0*/  LDCU UR12, c[0x0][0xb20] ;  /* 0x00016400ff0c77ac */ /* 0x000ea20008000800 */
[----:B------:R-:W-:Y:S02]  /*5300*/  UIMAD.WIDE.U32 UR4, UR53, UR59, URZ ;  /* 0x0000003b350472a5 */ /* 0x000fe4000f8e00ff */
[----:B------:R-:W-:Y:S02]  /*5310*/  UIMAD.WIDE.U32 UR6, UR60, UR56, URZ ;  /* 0x000000383c0672a5 */ /* 0x000fe4000f8e00ff */
[----:B------:R-:W-:Y:S02]  /*5320*/  UISETP.NE.AND UP0, UPT, UR58, 0x1, UPT ;  /* 0x000000013a00788c */ /* 0x000fe4000bf05270 */
[----:B------:R-:W-:Y:S02]  /*5330*/  UIMAD.WIDE.U32 UR8, UR37, UR59, URZ ;  /* 0x0000003b250872a5 */ /* 0x000fe4000f8e00ff */
[----:B------:R-:W-:Y:S02]  /*5340*/  UIMAD.WIDE.U32 UR10, UR38, UR56, URZ ;  /* 0x00000038260a72a5 */ /* 0x000fe4000f8e00ff */
[----:B------:R-:W-:Y:S02]  /*5350*/  UISETP.NE.AND UP1, UPT, UR43, 0x1, UPT ;  /* 0x000000012b00788c */ /* 0x000fe4000bf25270 */
[----:B------:R-:W-:Y:S01]  /*5360*/  UISETP.NE.AND UP2, UPT, UR42, 0x1, UPT ;  /* 0x000000012a00788c */ /* 0x000fe2000bf45270 */
[----:B------:R-:W-:Y:S02]  /*5370*/  UMOV UR4, UR5 ;  /* 0x0000000500047c82 */ /* 0x000fe40008000000 */
[----:B--2---:R-:W-:Y:S03]  /*5380*/  USHF.R.U32.HI UR5, URZ, UR12, UR4 ;  /* 0x0000000cff057299 */ /* 0x004fe60008011604 */
[----:B------:R-:W-:Y:S02]  /*5390*/  UMOV UR4, UR7 ;  /* 0x0000000700047c82 */ /* 0x000fe40008000000 */
[----:B------:R-:W-:Y:S02]  /*53a0*/  USHF.R.U32.HI UR7, URZ, UR57, UR4 ;  /* 0x00000039ff077299 */ /* 0x000fe40008011604 */
[----:B------:R-:W-:Y:S02]  /*53b0*/  USEL UR4, UR53, UR5, !UP0 ;  /* 0x0000000535047287 */ /* 0x000fe4000c000000 */
[----:B------:R-:W-:Y:S01]  /*53c0*/  USEL UR7, UR60, UR7, !UP1 ;  /* 0x000000073c077287 */ /* 0x000fe2000c800000 */
[----:B------:R-:W-:Y:S01]  /*53d0*/  UMOV UR5, UR9 ;  /* 0x0000000900057c82 */ /* 0x000fe20008000000 */
[----:B------:R-:W-:Y:S02]  /*53e0*/  UIMAD.WIDE.U32 UR8, UR4, UR40, URZ ;  /* 0x00000028040872a5 */ /* 0x000fe4000f8e00ff */
[----:B------:R-:W-:Y:S03]  /*53f0*/  USHF.R.U32.HI UR6, URZ, UR12, UR5 ;  /* 0x0000000cff067299 */ /* 0x000fe60008011605 */
[----:B------:R-:W-:Y:S01]  /*5400*/  UMOV UR5, UR11 ;  /* 0x0000000b00057c82 */ /* 0x000fe20008000000 */
[----:B------:R-:W-:Y:S02]  /*5410*/  UIMAD.WIDE.U32 UR10, UR7, UR40, URZ ;  /* 0x00000028070a72a5 */ /* 0x000fe4000f8e00ff */
[----:B------:R-:W-:Y:S02]  /*5420*/  USHF.R.U32.HI UR12, URZ, UR57, UR5 ;  /* 0x00000039ff0c7299 */ /* 0x000fe40008011605 */
[----:B------:R-:W-:Y:S01]  /*5430*/  USEL UR6, UR37, UR6, !UP0 ;  /* 0x0000000625067287 */ /* 0x000fe2000c000000 */
[----:B------:R-:W-:Y:S02]  /*5440*/  UMOV UR5, UR9 ;  /* 0x0000000900057c82 */ /* 0x000fe40008000000 */
[----:B------:R-:W-:Y:S01]  /*5450*/  UMOV UR10, UR11 ;  /* 0x0000000b000a7c82 */ /* 0x000fe20008000000 */
[----:B------:R-:W-:Y:S02]  /*5460*/  @UP2 USHF.R.U32.HI UR4, URZ, UR41, UR5 ;  /* 0x00000029ff042299 */ /* 0x000fe40008011605 */
[----:B------:R-:W-:Y:S02]  /*5470*/  @UP2 USHF.R.U32.HI UR7, URZ, UR41, UR10 ;  /* 0x00000029ff072299 */ /* 0x000fe4000801160a */
[----:B------:R-:W-:Y:S02]  /*5480*/  UIMAD UR4, UR42, UR4, URZ ;  /* 0x000000042a0472a4 */ /* 0x000fe4000f8e02ff */
        /* <DEDUP_REMOVED lines=8> */
[----:B------:R-:W-:Y:S02]  /*5510*/  USEL UR11, UR6, UR4, !UP2 ;  /* 0x00000004060b7287 */ /* 0x000fe4000d000000 */
[----:B------:R-:W-:Y:S02]  /*5520*/  UIADD3 UR8, UPT, UPT, -UR5, URZ, URZ ;  /* 0x000000ff05087290 */ /* 0x000fe4000fffe1ff */
[----:B------:R-:W-:Y:S01]  /*5530*/  UIADD3 UR10, UPT, UPT, -UR11, URZ, URZ ;  /* 0x000000ff0b0a7290 */ /* 0x000fe2000fffe1ff */
[----:B------:R-:W-:Y:S01]  /*5540*/  @!UP0 UMOV UR4, UR9 ;  /* 0x0000000900048c82 */ /* 0x000fe20008000000 */
[----:B------:R-:W-:Y:S02]  /*5550*/  UIADD3 UR9, UPT, UPT, -UR6, URZ, URZ ;  /* 0x000000ff06097290 */ /* 0x000fe4000fffe1ff */
[----:B------:R-:W-:Y:S02]  /*5560*/  @!UP0 USHF.R.U32.HI UR4, URZ, UR41, UR4 ;  /* 0x00000029ff048299 */ /* 0x000fe40008011604 */
[----:B------:R-:W-:Y:S02]  /*5570*/  UIMAD UR10, UR42, UR10, UR6 ;  /* 0x0000000a2a0a72a4 */ /* 0x000fe4000f8e0206 */
[----:B------:R-:W-:Y:S04]  /*5580*/  @!UP0 USEL UR4, UR5, UR4, !UP2 ;  /* 0x0000000405048287 */ /* 0x000fe8000d000000 */
[----:B------:R-:W-:Y:S02]  /*5590*/  @!UP0 UIMAD UR10, UR7, UR10, UR4 ;  /* 0x0000000a070a82a4 */ /* 0x000fe4000f8e0204 */
[----:B------:R-:W-:Y:S02]  /*55a0*/  @!UP0 UIADD3 UR11, UPT, UPT, UR11, -UR4, URZ ;  /* 0x800000040b0b8290 */ /* 0x000fe4000fffe0ff */
[----:B------:R-:W-:Y:S02]  /*55b0*/  UIMAD UR7, UR43, UR8, UR38 ;  /* 0x000000082b0772a4 */ /* 0x000fe4000f8e0226 */
[----:B------:R-:W-:Y:S02]  /*55c0*/  @!UP0 UIMAD UR6, UR11, UR42, UR5 ;  /* 0x0000002a0b0682a4 */ /* 0x000fe4000f8e0205 */
[----:B------:R-:W-:Y:S01]  /*55d0*/  UIMAD UR4, UR58, UR9, UR37 ;  /* 0x000000093a0472a4 */ /* 0x000fe2000f8e0225 */
[----:B------:R-:W-:Y:S02]  /*55e0*/  @!UP0 UMOV UR5, UR10 ;  /* 0x0000000a00058c82 */ /* 0x000fe40008000000 */
[----:B------:R-:W-:Y:S02]  /*55f0*/  UIMAD UR38, UR5, UR43, UR7 ;  /* 0x0000002b052672a4 */ /* 0x000fe4000f8e0207 */
[----:B------:R-:W-:Y:S11]  /*5600*/  UIMAD UR37, UR6, UR58, UR4 ;  /* 0x0000003a062572a4 */ /* 0x000ff6000f8e0204 */
[----:B------:R-:W-:Y:S01]  /*5610*/  @!UPT UIADD3 URZ, UPT, UPT, URZ, URZ, URZ ;  /* 0x000000fffffff290 */ /* 0x000fe2000fffe0ff */
.L_x_90:
[----:B------:R-:W-:Y:S01]  /*5620*/  UISETP.NE.AND UP0, UPT, UR39, 0x1, UPT ;  /* 0x000000012700788c */ /* 0x000fe2000bf05270 */
[----:B------:R-:W-:Y:S01]  /*5630*/  LOP3.LUT P0, RZ, R84, 0x1b0, RZ, 0xc0, !PT ;  /* 0x000001b054ff7812 */ /* 0x000fe2000780c0ff */
[----:B------:R-:W-:Y:S01]  /*5640*/  USHF.L.U32 UR50, UR16, 0x7, URZ ;  /* 0x0000000710327899 */ /* 0x000fe200080006ff */
[----:B------:R-:W-:Y:S01]  /*5650*/  BSSY.RECONVERGENT B6, `(.L_x_91) ;  /* 0x0000034000067945 */ /* 0x000fe20003800200 */
[----:B------:R-:W-:Y:S01]  /*5660*/  USHF.L.U32 UR49, UR20, 0x7, URZ ;  /* 0x0000000714317899 */ /* 0x000fe200080006ff */
[----:B------:R-:W-:Y:S06]  /*5670*/  IADD3 R86, PT, PT, R86, 0x1, RZ ;  /* 0x0000000156567810 */ /* 0x000fec0007ffe0ff */
[----:B------:R-:W2:Y:S01]  /*5680*/  @!UP0 LDCU.128 UR12, c[0x0][0xb10] ;  /* 0x00016200ff0c87ac */ /* 0x000ea20008000c00 */
[----:B------:R-:W3:Y:S01]  /*5690*/  @!UP0 LDCU UR5, c[0x0][0xb0c] ;  /* 0x00016180ff0587ac */ /* 0x000ee20008000800 */
[----:B------:R-:W4:Y:S01]  /*56a0*/  @!UP0 LDCU UR10, c[0x0][0xb20] ;  /* 0x00016400ff0a87ac */ /* 0x000f220008000800 */
[----:B--2---:R-:W-:Y:S02]  /*56b0*/  UIMAD.WIDE.U32 UR8, UR38, UR12, URZ ;  /* 0x0000000c260872a5 */ /* 0x004fe4000f8e00ff */
[----:B------:R-:W-:Y:S02]  /*56c0*/  UIMAD.WIDE.U32 UR6, UR37, UR15, URZ ;  /* 0x0000000f250672a5 */ /* 0x000fe4000f8e00ff */
[----:B------:R-:W-:Y:S03]  /*56d0*/  @!UP0 UISETP.NE.AND UP1, UPT, UR14, 0x1, UPT ;  /* 0x000000010e00888c */ /* 0x000fe6000bf25270 */
[----:B------:R-:W-:Y:S01]  /*56e0*/  @!UP0 UMOV UR4, UR9 ;  /* 0x0000000900048c82 */ /* 0x000fe20008000000 */
[----:B---3--:R-:W-:Y:S02]  /*56f0*/  @!UP0 UISETP.NE.AND UP2, UPT, UR5, 0x1, UPT ;  /* 0x000000010500888c */ /* 0x008fe4000bf45270 */
[----:B------:R-:W-:Y:S01]  /*5700*/  @!UP0 USHF.R.U32.HI UR4, URZ, UR13, UR4 ;  /* 0x0000000dff048299 */ /* 0x000fe20008011604 */
[----:B------:R-:W-:Y:S02]  /*5710*/  @!UP0 UMOV UR6, UR7 ;  /* 0x0000000700068c82 */ /* 0x000fe40008000000 */
[----:B----4-:R-:W-:Y:S02]  /*5720*/  @!UP0 USHF.R.U32.HI UR6, URZ, UR10, UR6 ;  /* 0x0000000aff068299 */ /* 0x010fe40008011606 */
[----:B------:R-:W-:Y:S02]  /*5730*/  @!UP0 USEL UR7, UR38, UR4, !UP2 ;  /* 0x0000000426078287 */ /* 0x000fe4000d000000 */
[----:B------:R-:W-:Y:S04]  /*5740*/  @!UP0 USEL UR6, UR37, UR6, !UP1 ;  /* 0x0000000625068287 */ /* 0x000fe8000c800000 */
[----:B------:R-:W-:Y:S02]  /*5750*/  @!UP0 UIADD3 UR4, UPT, UPT, -UR7, UR6, URZ ;  /* 0x0000000607048290 */ /* 0x000fe4000fffe1ff */
[----:B------:R-:W-:Y:S02]  /*5760*/  @!UP0 UIADD3 UR6, UPT, UPT, UR7, -UR6, URZ ;  /* 0x8000000607068290 */ /* 0x000fe4000fffe0ff */
[----:B------:R-:W-:Y:S02]  /*5770*/  @!UP0 UIMAD UR38, UR4, UR5, UR38 ;  /* 0x00000005042682a4 */ /* 0x000fe4000f8e0226 */
[----:B------:R-:W-:Y:S01]  /*5780*/  @!UP0 UIMAD UR37, UR6, UR14, UR37 ;  /* 0x0000000e062582a4 */ /* 0x000fe2000f8e0225 */
[----:B------:R-:W-:Y:S11]  /*5790*/  @!P0 BRA `(.L_x_92) ;  /* 0x00000000007c8947 */ /* 0x000ff60003800000 */
[----:B------:R-:W2:Y:S01]  /*57a0*/  LDCU.64 UR8, c[0x4][0x80] ;  /* 0x01001000ff0877ac */ /* 0x000ea20008000a00 */
[----:B------:R-:W-:Y:S01]  /*57b0*/  MOV R2, 0x0 ;  /* 0x0000000000027802 */ /* 0x000fe20000000f00 */
[----:B------:R-:W-:Y:S02]  /*57c0*/  HFMA2 R12, -RZ, RZ, 0, 5.9604644775390625e-08 ;  /* 0x00000001ff0c7431 */ /* 0x000fe400000001ff */
[----:B------:R-:W-:Y:S01]  /*57d0*/  IMAD.MOV.U32 R8, RZ, RZ, 0x70 ;  /* 0x00000070ff087424 */ /* 0x000fe200078e00ff */
[----:B------:R3:W4:Y:S01]  /*57e0*/  LDC.64 R14, c[0x4][R2] ;  /* 0x01000000020e7b82 */ /* 0x0007220000000a00 */
[----:B------:R-:W1:Y:S01]  /*57f0*/  LDCU.64 UR6, c[0x4][0x88] ;  /* 0x01001100ff0677ac */ /* 0x000e620008000a00 */
[----:B------:R-:W-:Y:S01]  /*5800*/  IMAD.MOV.U32 R13, RZ, RZ, RZ ;  /* 0x000000ffff0d7224 */ /* 0x000fe200078e00ff */
[----:B------:R-:W1:Y:S01]  /*5810*/  LDCU.64 UR4, c[0x4][0x8] ;  /* 0x01000100ff0477ac */ /* 0x000e620008000a00 */
[----:B--2---:R-:W-:Y:S01]  /*5820*/  MOV R5, UR9 ;  /* 0x0000000900057c02 */ /* 0x004fe20008000f00 */
[----:B------:R-:W-:Y:S01]  /*5830*/  IMAD.U32 R4, RZ, RZ, UR8 ;  /* 0x00000008ff047e24 */ /* 0x000fe2000f8e00ff */
[----:B-1----:R-:W-:Y:S01]  /*5840*/  MOV R7, UR7 ;  /* 0x0000000700077c02 */ /* 0x002fe20008000f00 */
[----:B------:R-:W-:Y:S01]  /*5850*/  IMAD.U32 R6, RZ, RZ, UR6 ;  /* 0x00000006ff067e24 */ /* 0x000fe2000f8e00ff */
[----:B------:R-:W-:Y:S01]  /*5860*/  MOV R11, UR5 ;  /* 0x00000005000b7c02 */ /* 0x000fe20008000f00 */
[----:B------:R-:W-:Y:S02]  /*5870*/  IMAD.U32 R10, RZ, RZ, UR4 ;  /* 0x00000004ff0a7e24 */ /* 0x000fe4000f8e00ff */
[----:B------:R-:W-:Y:S07]  /*5880*/  LEPC R20, `(.L_x_93) ;  /* 0x000000001014794e */ /* 0x000fee0000000000 */
[----:B---345:R-:W-:Y:S05]  /*5890*/  CALL.ABS.NOINC R14 ;  /* 0x000000000e007343 */ /* 0x038fea0003c00000 */
.L_x_93:
[----:B------:R-:W1:Y:S01]  /*58a0*/  LDCU.64 UR8, c[0x4][0x80] ;  /* 0x01001000ff0877ac */ /* 0x000e620008000a00 */
[----:B------:R-:W2:Y:S01]  /*58b0*/  LDC.64 R2, c[0x4][R2] ;  /* 0x0100000002027b82 */ /* 0x000ea20000000a00 */
[----:B------:R-:W-:Y:S02]  /*58c0*/  HFMA2 R12, -RZ, RZ, 0, 5.9604644775390625e-08 ;  /* 0x00000001ff0c7431 */ /* 0x000fe400000001ff */
[----:B------:R-:W-:Y:S02]  /*58d0*/  IMAD.MOV.U32 R8, RZ, RZ, 0x70 ;  /* 0x00000070ff087424 */ /* 0x000fe400078e00ff */
[----:B------:R-:W-:Y:S01]  /*58e0*/  IMAD.MOV.U32 R13, RZ, RZ, RZ ;  /* 0x000000ffff0d7224 */ /* 0x000fe200078e00ff */
[----:B------:R-:W3:Y:S01]  /*58f0*/  LDCU.64 UR6, c[0x4][0x88] ;  /* 0x01001100ff0677ac */ /* 0x000ee20008000a00 */
[----:B------:R-:W4:Y:S01]  /*5900*/  LDCU.64 UR4, c[0x4][0x8] ;  /* 0x01000100ff0477ac */ /* 0x000f220008000a00 */
[----:B-1----:R-:W-:Y:S02]  /*5910*/  MOV R4, UR8 ;  /* 0x0000000800047c02 */ /* 0x002fe40008000f00 */
[----:B------:R-:W-:Y:S02]  /*5920*/  MOV R5, UR9 ;  /* 0x0000000900057c02 */ /* 0x000fe40008000f00 */
[----:B---3--:R-:W-:Y:S01]  /*5930*/  MOV R7, UR7 ;  /* 0x0000000700077c02 */ /* 0x008fe20008000f00 */
[----:B------:R-:W-:Y:S01]  /*5940*/  IMAD.U32 R6, RZ, RZ, UR6 ;  /* 0x00000006ff067e24 */ /* 0x000fe2000f8e00ff */
[----:B----4-:R-:W-:Y:S01]  /*5950*/  MOV R11, UR5 ;  /* 0x00000005000b7c02 */ /* 0x010fe20008000f00 */
[----:B------:R-:W-:Y:S02]  /*5960*/  IMAD.U32 R10, RZ, RZ, UR4 ;  /* 0x00000004ff0a7e24 */ /* 0x000fe4000f8e00ff */
[----:B------:R-:W-:Y:S07]  /*5970*/  LEPC R20, `(.L_x_92) ;  /* 0x000000001014794e */ /* 0x000fee0000000000 */
[----:B--2---:R-:W-:Y:S05]  /*5980*/  CALL.ABS.NOINC R2 ;  /* 0x0000000002007343 */ /* 0x004fea0003c00000 */
.L_x_92:
[----:B------:R-:W-:Y:S05]  /*5990*/  BSYNC.RECONVERGENT B6 ;  /* 0x0000000000067941 */ /* 0x000fea0003800200 */
.L_x_91:
[----:B------:R-:W-:Y:S02]  /*59a0*/  R2UR UR6, R83 ;  /* 0x00000000530672ca */ /* 0x000fe400000e0000 */
[----:B------:R-:W-:Y:S02]  /*59b0*/  R2UR UR5, R97 ;  /* 0x00000000610572ca */ /* 0x000fe400000e0000 */
[----:B------:R-:W-:Y:S02]  /*59c0*/  R2UR UR4, R96 ;  /* 0x00000000600472ca */ /* 0x000fe400000e0000 */
[----:B------:R-:W-:Y:S02]  /*59d0*/  ISETP.NE.U32.AND P4, PT, R78, RZ, PT ;  /* 0x000000ff4e00720c */ /* 0x000fe40003f85070 */
[----:B------:R-:W-:Y:S02]  /*59e0*/  ISETP.NE.U32.AND P2, PT, RZ, UR54, PT ;  /* 0x00000036ff007c0c */ /* 0x000fe4000bf45070 */
[----:B------:R-:W-:Y:S02]  /*59f0*/  ISETP.NE.AND.EX P4, PT, R79, RZ, PT, P4 ;  /* 0x000000ff4f00720c */ /* 0x000fe40003f85340 */
[----:B------:R-:W-:Y:S01]  /*5a00*/  ISETP.NE.AND.EX P2, PT, RZ, UR55, PT, P2 ;  /* 0x00000037ff007c0c */ /* 0x000fe2000bf45320 */
[----:B------:R-:W-:Y:S02]  /*5a10*/  UISETP.NE.AND UP2, UPT, UR6, URZ, UPT ;  /* 0x000000ff0600728c */ /* 0x000fe4000bf45270 */
[----:B------:R-:W-:Y:S04]  /*5a20*/  UISETP.NE.U32.AND UP0, UPT, UR5, URZ, UPT ;  /* 0x000000ff0500728c */ /* 0x000fe8000bf05070 */
[----:B------:R-:W-:Y:S01]  /*5a30*/  UISETP.NE.AND.EX UP1, UPT, UR4, URZ, UPT, UP0 ;  /* 0x000000ff0400728c */ /* 0x000fe2000bf25300 */
[----:B------:R-:W-:Y:S01]  /*5a40*/  PLOP3.LUT P1, PT, PT, PT, UP2, 0x80, 0x8 ;  /* 0x000000000008781c */ /* 0x000fe20003f2f028 */
[----:B------:R-:W-:Y:S03]  /*5a50*/  UPLOP3.LUT UP0, UPT, UPT, UPT, UPT, 0x40, 0x4 ;  /* 0x000000000004789c */ /* 0x000fe60003f0e870 */
[----:B------:R-:W-:Y:S06]  /*5a60*/  @UP2 UPLOP3.LUT UP0, UPT, UPT, UPT, UP1, 0x80, 0x8 ;  /* 0x000000000008289c */ /* 0x000fec0003f0f010 */
[----:B------:R-:W-:Y:S01]  /*5a70*/  PLOP3.LUT P0, PT, PT, PT, UP0, 0x80, 0x8 ;  /* 0x000000000008781c */ /* 0x000fe20003f0f008 */
[----:B------:R-:W-:Y:S01]  /*5a80*/  @!UPT UIADD3 URZ, UPT, UPT, URZ, URZ, URZ ;  /* 0x000000fffffff290 */ /* 0x000fe2000fffe0ff */
[----:B------:R-:W-:Y:S11]  /*5a90*/  BRA.U !UP1, `(.L_x_94) ;  /* 0x0000000109407547 */ /* 0x000ff6000b800000 */
[----:B------:R-:W-:Y:S01]  /*5aa0*/  UISETP.NE.U32.AND UP0, UPT, UR54, URZ, UPT ;  /* 0x000000ff3600728c */ /* 0x000fe2000bf05070 */
[----:B------:R-:W-:Y:S01]  /*5ab0*/  R2UR UR6, R97 ;  /* 0x00000000610672ca */ /* 0x000fe200000e0000 */
[----:B------:R-:W2:Y:S01]  /*5ac0*/  LDCU.64 UR8, c[0x0][0x358] ;  /* 0x00006b00ff0877ac */ /* 0x000ea20008000a00 */
[----:B------:R-:W-:Y:S02]  /*5ad0*/  HFMA2 R80, -RZ, RZ, 0, 5.9604644775390625e-08 ;  /* 0x00000001ff507431 */ /* 0x000fe400000001ff */
[----:B-1----:R-:W-:Y:S01]  /*5ae0*/  IMAD.MOV.U32 R0, RZ, RZ, 0x1 ;  /* 0x00000001ff007424 */ /* 0x002fe200078e00ff */
[----:B------:R-:W-:Y:S06]  /*5af0*/  UISETP.NE.AND.EX UP0, UPT, UR55, URZ, UPT, UP0 ;  /* 0x000000ff3700728c */ /* 0x000fec000bf05300 */
[----:B------:R-:W-:Y:S05]  /*5b00*/  PLOP3.LUT P3, PT, PT, PT, UP0, 0x80, 0x8 ;  /* 0x000000000008781c */ /* 0x000fea0003f6f008 */
[----:B------:R-:W1:Y:S01]  /*5b10*/  @UP0 LDCU.64 UR4, c[0x0][0x888] ;  /* 0x00011100ff0407ac */ /* 0x000e620008000a00 */
[----:B------:R-:W-:Y:S07]  /*5b20*/  @UP0 UIMAD UR6, UR36, UR6, URZ ;  /* 0x00000006240602a4 */ /* 0x000fee000f8e02ff */
[----:B------:R-:W-:Y:S01]  /*5b30*/  @!P3 PRMT R80, R0, 0x7610, R80 ;  /* 0x000076100050b816 */ /* 0x000fe20000000050 */
[----:B-1----:R-:W-:Y:S06]  /*5b40*/  @UP0 UIMAD.WIDE UR4, UR6, 0x4, UR4 ;  /* 0x00000004060408a5 */ /* 0x002fec000f8e0204 */
[----:B------:R-:W-:Y:S02]  /*5b50*/  IMAD.U32 R2, RZ, RZ, UR4 ;  /* 0x00000004ff027e24 */ /* 0x000fe4000f8e00ff */
[----:B------:R-:W-:Y:S03]  /*5b60*/  IMAD.U32 R3, RZ, RZ, UR5 ;  /* 0x00000005ff037e24 */ /* 0x000fe6000f8e00ff */
[----:B------:R-:W1:Y:S02]  /*5b70*/  @!UP0 LDCU UR4, c[0x0][0x880] ;  /* 0x00011000ff0487ac */ /* 0x000e640008000800 */
[----:B--2--5:R2:W5:Y:S02]  /*5b80*/  @P3 LDG.E R41, desc[UR8][R2.64] ;  /* 0x0000000802293981 */ /* 0x024564000c1e1900 */
[----:B-12---:R-:W-:Y:S02]  /*5b90*/  @!P3 MOV R41, UR4 ;  /* 0x000000040029bc02 */ /* 0x006fe40008000f00 */
.L_x_94:
[----:B------:R-:W-:Y:S05]  /*5ba0*/  @!P4 BRA `(.L_x_95) ;  /* 0x000000000024c947 */ /* 0x000fea0003800000 */
[----:B------:R-:W-:Y:S01]  /*5bb0*/  ISETP.NE.U32.AND P3, PT, R76, RZ, PT ;  /* 0x000000ff4c00720c */ /* 0x000fe20003f65070 */
[----:B------:R-:W2:Y:S03]  /*5bc0*/  LDCU.64 UR4, c[0x0][0x358] ;  /* 0x00006b00ff0477ac */ /* 0x000ea60008000a00 */
[----:B------:R-:W-:Y:S11]  /*5bd0*/  ISETP.NE.AND.EX P3, PT, R77, RZ, PT, P3 ;  /* 0x000000ff4d00720c */ /* 0x000ff60003f65330 */
[----:B------:R-:W-:Y:S02]  /*5be0*/  @!UPT UIADD3 URZ, UPT, UPT, URZ, URZ, URZ ;  /* 0x000000fffffff290 */ /* 0x000fe4000fffe0ff */
[----:B------:R-:W3:Y:S01]  /*5bf0*/  @P3 LDC.64 R2, c[0x0][0x8a8] ;  /* 0x00022a00ff023b82 */ /* 0x000ee20000000a00 */
[----:B-1----:R-:W-:Y:S04]  /*5c00*/  @P3 IMAD R0, R78, UR36, RZ ;  /* 0x000000244e003c24 */ /* 0x002fe8000f8e02ff */
[----:B---3--:R-:W-:Y:S05]  /*5c10*/  @P3 IMAD.WIDE R2, R0, 0x4, R2 ;  /* 0x0000000400023825 */ /* 0x008fea00078e0202 */
[----:B--2--5:R2:W5:Y:S02]  /*5c20*/  @P3 LDG.E R38, desc[UR4][R2.64] ;  /* 0x0000000402263981 */ /* 0x024564000c1e1900 */
[----:B--2---:R-:W3:Y:S02]  /*5c30*/  @!P3 LDC R38, c[0x0][0x8a0] ;  /* 0x00022800ff26bb82 */ /* 0x004ee40000000800 */
.L_x_95:
[----:B-----5:R-:W-:Y:S01]  /*5c40*/  FSETP.NEU.AND P3, PT, R41, RZ, PT ;  /* 0x000000ff2900720b */ /* 0x020fe20003f6d000 */
[----:B------:R-:W-:Y:S01]  /*5c50*/  BSSY B1, `(.L_x_96) ;  /* 0x0000039000017945 */ /* 0x000fe20003800000 */
[----:B------:R-:W-:Y:S01]  /*5c60*/  SEL R3, RZ, 0xffffffff, P2 ;  /* 0xffffffffff037807 */ /* 0x000fe20001000000 */
[----:B------:R-:W-:Y:S01]  /*5c70*/  IMAD.MOV.U32 R47, RZ, RZ, 0x1 ;  /* 0x00000001ff2f7424 */ /* 0x000fe200078e00ff */
[----:B------:R-:W-:Y:S01]  /*5c80*/  @P1 LOP3.LUT P2, RZ, R80, 0xff, RZ, 0xc0, !PT ;  /* 0x000000ff50ff1812 */ /* 0x000fe2000784c0ff */
[----:B------:R-:W-:Y:S01]  /*5c90*/  IMAD R39, R36, 0x80, R37 ;  /* 0x0000008024277824 */ /* 0x000fe200078e0225 */
[----:B------:R-:W-:Y:S01]  /*5ca0*/  @P1 SEL R2, RZ, 0xffffffff, P3 ;  /* 0xffffffffff021807 */ /* 0x000fe20001800000 */
[----:B------:R-:W-:Y:S01]  /*5cb0*/  IMAD R87, R94, -0x10, R92 ;  /* 0xfffffff05e577824 */ /* 0x000fe200078e025c */
[----:B------:R-:W-:Y:S01]  /*5cc0*/  LOP3.LUT R90, R90, 0x1, RZ, 0x3c, !PT ;  /* 0x000000015a5a7812 */ /* 0x000fe200078e3cff */
[----:B------:R-:W-:Y:S01]  /*5cd0*/  IMAD.MOV.U32 R46, RZ, RZ, RZ ;  /* 0x000000ffff2e7224 */ /* 0x000fe200078e00ff */
[----:B------:R-:W-:Y:S02]  /*5ce0*/  @P0 SEL R2, R3, R2, !P2 ;  /* 0x0000000203020207 */ /* 0x000fe40005000000 */
[----:B------:R-:W-:Y:S02]  /*5cf0*/  CS2R R74, SRZ ;  /* 0x00000000004a7805 */ /* 0x000fe4000001ff00 */
[----:B------:R-:W-:Y:S02]  /*5d00*/  LEA R99, R36, UR44, 0x3 ;  /* 0x0000002c24637c11 */ /* 0x000fe4000f8e18ff */
[----:B------:R-:W-:Y:S02]  /*5d10*/  CS2R R72, SRZ ;  /* 0x0000000000487805 */ /* 0x000fe4000001ff00 */
[----:B------:R-:W-:Y:S02]  /*5d20*/  @P1 LOP3.LUT R2, R2, 0x1, RZ, 0xc0, !PT ;  /* 0x0000000102021812 */ /* 0x000fe400078ec0ff */
[----:B------:R-:W-:Y:S02]  /*5d30*/  CS2R R66, SRZ ;  /* 0x0000000000427805 */ /* 0x000fe4000001ff00 */
[----:B-1----:R-:W-:Y:S02]  /*5d40*/  SHF.L.U32 R0, R89, 0x1f, RZ ;  /* 0x0000001f59007819 */ /* 0x002fe400000006ff */
[----:B------:R-:W-:Y:S02]  /*5d50*/  CS2R R64, SRZ ;  /* 0x0000000000407805 */ /* 0x000fe4000001ff00 */
[----:B------:R-:W-:Y:S02]  /*5d60*/  ISETP.NE.U32.OR P5, PT, R2, 0x1, !P1 ;  /* 0x000000010200780c */ /* 0x000fe40004fa5470 */
[----:B------:R-:W-:Y:S02]  /*5d70*/  CS2R R58, SRZ ;  /* 0x00000000003a7805 */ /* 0x000fe4000001ff00 */
[----:B------:R-:W-:Y:S02]  /*5d80*/  PLOP3.LUT P2, PT, PT, PT, UP1, 0x80, 0x8 ;  /* 0x000000000008781c */ /* 0x000fe40003f4f018 */
[----:B------:R-:W-:Y:S02]  /*5d90*/  CS2R R56, SRZ ;  /* 0x0000000000387805 */ /* 0x000fe4000001ff00 */
[----:B------:R-:W-:Y:S02]  /*5da0*/  LOP3.LUT P4, R85, R80, 0xff, RZ, 0xc0, !PT ;  /* 0x000000ff50557812 */ /* 0x000fe4000788c0ff */
[----:B------:R-:W-:Y:S02]  /*5db0*/  CS2R R50, SRZ ;  /* 0x0000000000327805 */ /* 0x000fe4000001ff00 */
[----:B------:R-:W-:Y:S02]  /*5dc0*/  SEL R2, RZ, 0xffffffff, P3 ;  /* 0xffffffffff027807 */ /* 0x000fe40001800000 */
[----:B------:R-:W-:Y:S02]  /*5dd0*/  CS2R R48, SRZ ;  /* 0x0000000000307805 */ /* 0x000fe4000001ff00 */
[----:B------:R-:W-:Y:S02]  /*5de0*/  P2R R98, PR, RZ, 0x20 ;  /* 0x00000020ff627803 */ /* 0x000fe40000000000 */
[----:B------:R-:W-:Y:S02]  /*5df0*/  @P5 SHF.L.U32 R4, R90, 0x1f, RZ ;  /* 0x0000001f5a045819 */ /* 0x000fe400000006ff */
[----:B------:R-:W-:Y:S02]  /*5e00*/  @P2 SEL R2, R3, R2, !P4 ;  /* 0x0000000203022207 */ /* 0x000fe40006000000 */
[----:B------:R-:W1:Y:S02]  /*5e10*/  @P5 SYNCS.PHASECHK.TRANS64.TRYWAIT P1, [UR44+0x30], R4 ;  /* 0x00003004ff0055a7 */ /* 0x000e64000802112c */
[----:B------:R-:W-:Y:S04]  /*5e20*/  LOP3.LUT R2, R2, 0x1, RZ, 0xc0, !PT ;  /* 0x0000000102027812 */ /* 0x000fe800078ec0ff */
[----:B------:R-:W-:Y:S04]  /*5e30*/  ISETP.NE.U32.AND P2, PT, R2, 0x1, PT ;  /* 0x000000010200780c */ /* 0x000fe80003f45070 */
[----:B------:R-:W-:Y:S01]  /*5e40*/  P2R R60, PR, RZ, 0x4 ;  /* 0x00000004ff3c7803 */ /* 0x000fe20000000000 */
[----:B------:R2:W4:Y:S01]  /*5e50*/  SYNCS.PHASECHK.TRANS64.TRYWAIT P0, [R99+URZ+0xa0], R0 ;  /* 0x0000a000630075a7 */ /* 0x00052200080011ff */
[----:B-1----:R-:W-:Y:S01]  /*5e60*/  @P5 SEL R47, RZ, 0x1, !P1 ;  /* 0x00000001ff2f5807 */ /* 0x002fe20004800000 */
[----:B--2---:R-:W-:Y:S06]  /*5e70*/  @!P5 BRA `(.L_x_97) ;  /* 0x000000000058d947 */ /* 0x004fec0003800000 */
[----:B------:R-:W-:Y:S01]  /*5e80*/  IMAD.MOV.U32 R75, RZ, RZ, RZ ;  /* 0x000000ffff4b7224 */ /* 0x000fe200078e00ff */
[----:B------:R-:W-:Y:S01]  /*5e90*/  ISETP.NE.AND P1, PT, R47, RZ, PT ;  /* 0x000000ff2f00720c */ /* 0x000fe20003f25270 */
[----:B------:R-:W-:Y:S01]  /*5ea0*/  BSSY B0, `(.L_x_98) ;  /* 0x000000c000007945 */ /* 0x000fe20003800000 */
[----:B------:R-:W-:Y:S02]  /*5eb0*/  CS2R R50, SRZ ;  /* 0x0000000000327805 */ /* 0x000fe4000001ff00 */
[----:B------:R-:W-:Y:S02]  /*5ec0*/  CS2R R48, SRZ ;  /* 0x0000000000307805 */ /* 0x000fe4000001ff00 */
[----:B------:R-:W-:Y:S02]  /*5ed0*/  CS2R R58, SRZ ;  /* 0x00000000003a7805 */ /* 0x000fe4000001ff00 */
[----:B------:R-:W-:Y:S02]  /*5ee0*/  CS2R R56, SRZ ;  /* 0x0000000000387805 */ /* 0x000fe4000001ff00 */
[----:B------:R-:W-:Y:S02]  /*5ef0*/  CS2R R66, SRZ ;  /* 0x0000000000427805 */ /* 0x000fe4000001ff00 */
[----:B------:R-:W-:Y:S02]  /*5f00*/  CS2R R64, SRZ ;  /* 0x0000000000407805 */ /* 0x000fe4000001ff00 */
[----:B------:R-:W-:Y:S01]  /*5f10*/  CS2R R72, SRZ ;  /* 0x0000000000487805 */ /* 0x000fe2000001ff00 */
[----:B------:R-:W-:Y:S06]  /*5f20*/  @P1 BRA `(.L_x_99) ;  /* 0x00000000000c1947 */ /* 0x000fec0003800000 */
[----:B------:R-:W-:Y:S04]  /*5f30*/  SHF.L.U32 R3, R90, 0x1f, RZ ;  /* 0x0000001f5a037819 */ /* 0x000fe800000006ff */
[----:B------:R-:W1:Y:S02]  /*5f40*/  SYNCS.PHASECHK.TRANS64.TRYWAIT P1, [UR44+0x30], R3 ;  /* 0x00003003ff0075a7 */ /* 0x000e64000802112c */
[----:B-1----:R-:W-:Y:S05]  /*5f50*/  @!P1 BRA `(.L_x_100) ;  /* 0x0000003c00609947 */ /* 0x002fea0003800000 */
.L_x_99:
[----:B------:R-:W-:Y:S05]  /*5f60*/  BSYNC B0 ;  /* 0x0000000000007941 */ /* 0x000fea0003800000 */
.L_x_98:
[----:B------:R-:W-:Y:S01]  /*5f70*/  ISETP.NE.AND P1, PT, R60, RZ, PT ;  /* 0x000000ff3c00720c */ /* 0x000fe20003f25270 */
[----:B------:R-:W-:Y:S11]  /*5f80*/  HFMA2 R46, -RZ, RZ, 0, 5.9604644775390625e-08 ;  /* 0x00000001ff2e7431 */ /* 0x000ff600000001ff */
[----:B------:R-:W-:Y:S01]  /*5f90*/  @!UPT UIADD3 URZ, UPT, UPT, URZ, URZ, URZ ;  /* 0x000000fffffff290 */ /* 0x000fe2000fffe0ff */
[----:B------:R2:W1:Y:S04]  /*5fa0*/  @P1 LDS.128 R48, [R93] ;  /* 0x000000005d301984 */ /* 0x0004680000000c00 */
[----:B------:R2:W1:Y:S04]  /*5fb0*/  @P1 LDS.128 R56, [R92+0x10] ;  /* 0x000010005c381984 */ /* 0x0004680000000c00 */
[----:B------:R2:W1:Y:S04]  /*5fc0*/  @P1 LDS.128 R64, [R91+0x20] ;  /* 0x000020005b401984 */ /* 0x0004680000000c00 */
[----:B------:R2:W1:Y:S02]  /*5fd0*/  @P1 LDS.128 R72, [R87+0x30] ;  /* 0x0000300057481984 */ /* 0x0004640000000c00 */
.L_x_97:
[----:B------:R-:W-:Y:S05]  /*5fe0*/  BSYNC B1 ;  /* 0x0000000000017941 */ /* 0x000fea0003800000 */
.L_x_96:
[----:B-1----:R-:W-:Y:S04]  /*5ff0*/  SHF.R.U32.HI R2, RZ, 0x15, R39 ;  /* 0x00000015ff027819 */ /* 0x002fe80000011627 */
[----:B------:R-:W-:Y:S01]  /*6000*/  LOP3.LUT P1, RZ, R2, 0x3, R81, 0x48, !PT ;  /* 0x0000000302ff7812 */ /* 0x000fe20007824851 */
[----:B------:R-:W-:Y:S01]  /*6010*/  @!UPT UIADD3 URZ, UPT, UPT, URZ, URZ, URZ ;  /* 0x000000fffffff290 */ /* 0x000fe2000fffe0ff */
[----:B----4-:R-:W-:Y:S11]  /*6020*/  @P0 BRA `(.L_x_101) ;  /* 0x0000000000080947 */ /* 0x010ff60003800000 */
[----:B------:R-:W1:Y:S02]  /*6030*/  SYNCS.PHASECHK.TRANS64.TRYWAIT P0, [R99+URZ+0xa0], R0 ;  /* 0x0000a000630075a7 */ /* 0x000e6400080011ff */
[----:B-1----:R-:W-:Y:S05]  /*6040*/  @!P0 BRA `(.L_x_102) ;  /* 0x0000003c003c8947 */ /* 0x002fea0003800000 */
.L_x_101:
[----:B------:R-:W-:Y:S05]  /*6050*/  @!P1 BRA `(.L_x_103) ;  /* 0x0000000000409947 */ /* 0x000fea0003800000 */
[----:B------:R-:W4:Y:S01]  /*6060*/  LDCU.64 UR8, c[0x4][0x70] ;  /* 0x01000e00ff0877ac */ /* 0x000f220008000a00 */
[----:B------:R-:W-:Y:S01]  /*6070*/  MOV R3, 0x0 ;  /* 0x0000000000037802 */ /* 0x000fe20000000f00 */
[----:B------:R-:W-:Y:S02]  /*6080*/  HFMA2 R12, -RZ, RZ, 0, 5.9604644775390625e-08 ;  /* 0x00000001ff0c7431 */ /* 0x000fe400000001ff */
[----:B------:R-:W-:Y:S02]  /*6090*/  IMAD.MOV.U32 R8, RZ, RZ, 0x192 ;  /* 0x00000192ff087424 */ /* 0x000fe400078e00ff */
[----:B------:R-:W-:Y:S01]  /*60a0*/  IMAD.MOV.U32 R13, RZ, RZ, RZ ;  /* 0x000000ffff0d7224 */ /* 0x000fe200078e00ff */
[----:B------:R-:W5:Y:S01]  /*60b0*/  LDCU.64 UR6, c[0x4][0x78] ;  /* 0x01000f00ff0677ac */ /* 0x000f620008000a00 */
[----:B------:R-:W1:Y:S01]  /*60c0*/  LDC.64 R2, c[0x4][R3] ;  /* 0x0100000003027b82 */ /* 0x000e620000000a00 */
[----:B------:R-:W2:Y:S01]  /*60d0*/  LDCU.64 UR4, c[0x4][0x10] ;  /* 0x01000200ff0477ac */ /* 0x000ea20008000a00 */
[----:B----4-:R-:W-:Y:S01]  /*60e0*/  MOV R5, UR9 ;  /* 0x0000000900057c02 */ /* 0x010fe20008000f00 */
[----:B------:R-:W-:Y:S01]  /*60f0*/  IMAD.U32 R4, RZ, RZ, UR8 ;  /* 0x00000008ff047e24 */ /* 0x000fe2000f8e00ff */
[----:B-----5:R-:W-:Y:S01]  /*6100*/  MOV R7, UR7 ;  /* 0x0000000700077c02 */ /* 0x020fe20008000f00 */
[----:B------:R-:W-:Y:S01]  /*6110*/  IMAD.U32 R6, RZ, RZ, UR6 ;  /* 0x00000006ff067e24 */ /* 0x000fe2000f8e00ff */
[----:B--2---:R-:W-:Y:S01]  /*6120*/  MOV R11, UR5 ;  /* 0x00000005000b7c02 */ /* 0x004fe20008000f00 */
[----:B------:R-:W-:Y:S02]  /*6130*/  IMAD.U32 R10, RZ, RZ, UR4 ;  /* 0x00000004ff0a7e24 */ /* 0x000fe4000f8e00ff */
[----:B------:R-:W-:Y:S07]  /*6140*/  LEPC R20, `(.L_x_103) ;  /* 0x000000001014794e */ /* 0x000fee0000000000 */
[----:B-1-3--:R-:W-:Y:S05]  /*6150*/  CALL.ABS.NOINC R2 ;  /* 0x0000000002007343 */ /* 0x00afea0003c00000 */
.L_x_103:
[----:B------:R-:W-:Y:S05]  /*6160*/  WARPSYNC.ALL ;  /* 0x0000000000007948 */ /* 0x000fea0003800000 */
[----:B------:R-:W-:Y:S01]  /*6170*/  R2UR UR4, R39 ;  /* 0x00000000270472ca */ /* 0x000fe200000e0000 */
[--C-:B------:R-:W-:Y:S01]  /*6180*/  HADD2.F32 R40, -RZ, R48.reuse.H0_H0 ;  /* 0x20000030ff287230 */ /* 0x100fe20000004100 */
[----:B------:R-:W-:Y:S01]  /*6190*/  ISETP.NE.AND P0, PT, R95, RZ, PT ;  /* 0x000000ff5f00720c */ /* 0x000fe20003f05270 */
[----:B------:R-:W-:Y:S01]  /*61a0*/  HADD2.F32 R43, -RZ, R48.H1_H1 ;  /* 0x30000030ff2b7230 */ /* 0x000fe20000004100 */
[----:B------:R-:W-:Y:S01]  /*61b0*/  BSSY.RECONVERGENT B0, `(.L_x_104) ;  /* 0x0000086000007945 */ /* 0x000fe20003800200 */
[----:B------:R-:W-:Y:S02]  /*61c0*/  HADD2.F32 R42, -RZ, R49.H0_H0 ;  /* 0x20000031ff2a7230 */ /* 0x000fe40000004100 */
[----:B------:R-:W-:Y:S02]  /*61d0*/  HADD2.F32 R45, -RZ, R51.H0_H0 ;  /* 0x20000033ff2d7230 */ /* 0x000fe40000004100 */
[----:B------:R-:W-:Y:S04]  /*61e0*/  HADD2.F32 R44, -RZ, R75.H1_H1 ;  /* 0x3000004bff2c7230 */ /* 0x000fe80000004100 */
[----:B------:R-:W1:Y:S02]  /*61f0*/  LDTM.x32 R4, tmem[UR4] ;  /* 0x00000004000479ee */ /* 0x000e6400082c0000 */
[C---:B-1-3--:R-:W-:Y:S01]  /*6200*/  FMUL R0, R38.reuse, R4 ;  /* 0x0000000426007220 */ /* 0x04afe20000400000 */
[C---:B------:R-:W-:Y:S01]  /*6210*/  FMUL R2, R38.reuse, R5 ;  /* 0x0000000526027220 */ /* 0x040fe20000400000 */
[C---:B------:R-:W-:Y:S01]  /*6220*/  FMUL R3, R38.reuse, R6 ;  /* 0x0000000626037220 */ /* 0x040fe20000400000 */
[C---:B------:R-:W-:Y:S01]  /*6230*/  FMUL R7, R38.reuse, R7 ;  /* 0x0000000726077220 */ /* 0x040fe20000400000 */
[C---:B------:R-:W-:Y:S01]  /*6240*/  FFMA R0, R41.reuse, R40, R0 ;  /* 0x0000002829007223 */ /* 0x040fe20000000000 */
[----:B------:R-:W-:Y:S02]  /*6250*/  HADD2.F32 R40, -RZ, R49.H1_H1 ;  /* 0x30000031ff287230 */ /* 0x000fe40000004100 */
[C---:B------:R-:W-:Y:S01]  /*6260*/  FFMA R2, R41.reuse, R43, R2 ;  /* 0x0000002b29027223 */ /* 0x040fe20000000002 */
[C---:B------:R-:W-:Y:S01]  /*6270*/  FFMA R3, R41.reuse, R42, R3 ;  /* 0x0000002a29037223 */ /* 0x040fe20000000003 */
[--C-:B------:R-:W-:Y:S02]  /*6280*/  HADD2.F32 R43, -RZ, R50.reuse.H0_H0 ;  /* 0x20000032ff2b7230 */ /* 0x100fe40000004100 */
[----:B------:R-:W-:Y:S01]  /*6290*/  FMUL R4, R38, R8 ;  /* 0x0000000826047220 */ /* 0x000fe20000400000 */
[----:B------:R-:W-:Y:S01]  /*62a0*/  HADD2.F32 R42, -RZ, R50.H1_H1 ;  /* 0x30000032ff2a7230 */ /* 0x000fe20000004100 */
[----:B------:R-:W-:Y:S01]  /*62b0*/  F2FP.F16.F32.PACK_AB R52, R2, R0 ;  /* 0x000000000234723e */ /* 0x000fe200000000ff */
[C---:B------:R-:W-:Y:S01]  /*62c0*/  FFMA R7, R41.reuse, R40, R7 ;  /* 0x0000002829077223 */ /* 0x040fe20000000007 */
[----:B------:R-:W-:Y:S01]  /*62d0*/  FFMA R4, R41, R43, R4 ;  /* 0x0000002b29047223 */ /* 0x000fe20000000004 */
[C---:B------:R-:W-:Y:S01]  /*62e0*/  FMUL R5, R38.reuse, R9 ;  /* 0x0000000926057220 */ /* 0x040fe20000400000 */
[C---:B------:R-:W-:Y:S01]  /*62f0*/  FMUL R6, R38.reuse, R10 ;  /* 0x0000000a26067220 */ /* 0x040fe20000400000 */
[----:B------:R-:W-:Y:S01]  /*6300*/  HADD2.F32 R40, -RZ, R51.H1_H1 ;  /* 0x30000033ff287230 */ /* 0x000fe20000004100 */
[----:B------:R-:W-:Y:S01]  /*6310*/  F2FP.F16.F32.PACK_AB R53, R7, R3 ;  /* 0x000000030735723e */ /* 0x000fe200000000ff */
[C---:B------:R-:W-:Y:S01]  /*6320*/  FFMA R5, R41.reuse, R42, R5 ;  /* 0x0000002a29057223 */ /* 0x040fe20000000005 */
[----:B------:R-:W-:Y:S01]  /*6330*/  FFMA R6, R41, R45, R6 ;  /* 0x0000002d29067223 */ /* 0x000fe20000000006 */
[C---:B------:R-:W-:Y:S01]  /*6340*/  FMUL R11, R38.reuse, R11 ;  /* 0x0000000b260b7220 */ /* 0x040fe20000400000 */
[--C-:B------:R-:W-:Y:S02]  /*6350*/  HADD2.F32 R43, -RZ, R56.reuse.H0_H0 ;  /* 0x20000038ff2b7230 */ /* 0x100fe40000004100 */
[C---:B------:R-:W-:Y:S01]  /*6360*/  FMUL R8, R38.reuse, R12 ;  /* 0x0000000c26087220 */ /* 0x040fe20000400000 */
[----:B------:R-:W-:Y:S01]  /*6370*/  F2FP.F16.F32.PACK_AB R54, R5, R4 ;  /* 0x000000040536723e */ /* 0x000fe200000000ff */
[C---:B------:R-:W-:Y:S01]  /*6380*/  FFMA R11, R41.reuse, R40, R11 ;  /* 0x00000028290b7223 */ /* 0x040fe2000000000b */
[----:B------:R-:W-:Y:S02]  /*6390*/  HADD2.F32 R40, -RZ, R56.H1_H1 ;  /* 0x30000038ff287230 */ /* 0x000fe40000004100 */
[----:B------:R-:W-:Y:S01]  /*63a0*/  FFMA R8, R41, R43, R8 ;  /* 0x0000002b29087223 */ /* 0x000fe20000000008 */
[C---:B------:R-:W-:Y:S01]  /*63b0*/  FMUL R9, R38.reuse, R13 ;  /* 0x0000000d26097220 */ /* 0x040fe20000400000 */
[--C-:B------:R-:W-:Y:S01]  /*63c0*/  HADD2.F32 R45, -RZ, R57.reuse.H0_H0 ;  /* 0x20000039ff2d7230 */ /* 0x100fe20000004100 */
[----:B------:R-:W-:Y:S01]  /*63d0*/  F2FP.F16.F32.PACK_AB R55, R11, R6 ;  /* 0x000000060b37723e */ /* 0x000fe200000000ff */
[C---:B------:R-:W-:Y:S01]  /*63e0*/  FMUL R10, R38.reuse, R14 ;  /* 0x0000000e260a7220 */ /* 0x040fe20000400000 */
[----:B------:R-:W-:Y:S02]  /*63f0*/  HADD2.F32 R42, -RZ, R57.H1_H1 ;  /* 0x30000039ff2a7230 */ /* 0x000fe40000004100 */
[C---:B------:R-:W-:Y:S01]  /*6400*/  FFMA R9, R41.reuse, R40, R9 ;  /* 0x0000002829097223 */ /* 0x040fe20000000009 */
[C---:B------:R-:W-:Y:S01]  /*6410*/  FMUL R15, R38.reuse, R15 ;  /* 0x0000000f260f7220 */ /* 0x040fe20000400000 */
[----:B------:R1:W-:Y:S01]  /*6420*/  STS.128 [R93], R52 ;  /* 0x000000345d007388 */ /* 0x0003e20000000c00 */
[----:B------:R-:W-:Y:S01]  /*6430*/  FFMA R10, R41, R45, R10 ;  /* 0x0000002d290a7223 */ /* 0x000fe2000000000a */
[--C-:B------:R-:W-:Y:S01]  /*6440*/  HADD2.F32 R40, -RZ, R58.reuse.H0_H0 ;  /* 0x2000003aff287230 */ /* 0x100fe20000004100 */
[----:B------:R-:W-:Y:S01]  /*6450*/  F2FP.F16.F32.PACK_AB R68, R9, R8 ;  /* 0x000000080944723e */ /* 0x000fe200000000ff */
[----:B------:R-:W-:Y:S01]  /*6460*/  FFMA R15, R41, R42, R15 ;  /* 0x0000002a290f7223 */ /* 0x000fe2000000000f */
[C---:B------:R-:W-:Y:S01]  /*6470*/  FMUL R12, R38.reuse, R16 ;  /* 0x00000010260c7220 */ /* 0x040fe20000400000 */
[----:B------:R-:W-:Y:S02]  /*6480*/  HADD2.F32 R42, -RZ, R58.H1_H1 ;  /* 0x3000003aff2a7230 */ /* 0x000fe40000004100 */
[C---:B------:R-:W-:Y:S01]  /*6490*/  FMUL R13, R38.reuse, R17 ;  /* 0x00000011260d7220 */ /* 0x040fe20000400000 */
[--C-:B------:R-:W-:Y:S01]  /*64a0*/  HADD2.F32 R43, -RZ, R59.reuse.H0_H0 ;  /* 0x2000003bff2b7230 */ /* 0x100fe20000004100 */
[----:B------:R-:W-:Y:S01]  /*64b0*/  F2FP.F16.F32.PACK_AB R69, R15, R10 ;  /* 0x0000000a0f45723e */ /* 0x000fe200000000ff */
[C---:B------:R-:W-:Y:S01]  /*64c0*/  FFMA R12, R41.reuse, R40, R12 ;  /* 0x00000028290c7223 */ /* 0x040fe2000000000c */
[C---:B------:R-:W-:Y:S01]  /*64d0*/  FFMA R13, R41.reuse, R42, R13 ;  /* 0x0000002a290d7223 */ /* 0x040fe2000000000d */
[C---:B------:R-:W-:Y:S01]  /*64e0*/  FMUL R14, R38.reuse, R18 ;  /* 0x00000012260e7220 */ /* 0x040fe20000400000 */
[----:B------:R-:W-:Y:S02]  /*64f0*/  HADD2.F32 R40, -RZ, R59.H1_H1 ;  /* 0x3000003bff287230 */ /* 0x000fe40000004100 */
[C---:B------:R-:W-:Y:S01]  /*6500*/  FMUL R19, R38.reuse, R19 ;  /* 0x0000001326137220 */ /* 0x040fe20000400000 */
[C---:B------:R-:W-:Y:S01]  /*6510*/  FMUL R16, R38.reuse, R20 ;  /* 0x0000001426107220 */ /* 0x040fe20000400000 */
[C---:B------:R-:W-:Y:S01]  /*6520*/  FFMA R14, R41.reuse, R43, R14 ;  /* 0x0000002b290e7223 */ /* 0x040fe2000000000e */
[--C-:B------:R-:W-:Y:S02]  /*6530*/  HADD2.F32 R43, -RZ, R64.reuse.H0_H0 ;  /* 0x20000040ff2b7230 */ /* 0x100fe40000004100 */
[C---:B------:R-:W-:Y:S01]  /*6540*/  FFMA R19, R41.reuse, R40, R19 ;  /* 0x0000002829137223 */ /* 0x040fe20000000013 */
[----:B------:R-:W-:Y:S02]  /*6550*/  HADD2.F32 R42, -RZ, R64.H1_H1 ;  /* 0x30000040ff2a7230 */ /* 0x000fe40000004100 */
[C---:B------:R-:W-:Y:S01]  /*6560*/  FMUL R17, R38.reuse, R21 ;  /* 0x0000001526117220 */ /* 0x040fe20000400000 */
[--C-:B------:R-:W-:Y:S02]  /*6570*/  HADD2.F32 R45, -RZ, R65.reuse.H0_H0 ;  /* 0x20000041ff2d7230 */ /* 0x100fe40000004100 */
[C---:B------:R-:W-:Y:S01]  /*6580*/  FMUL R18, R38.reuse, R22 ;  /* 0x0000001626127220 */ /* 0x040fe20000400000 */
[----:B------:R-:W-:Y:S02]  /*6590*/  HADD2.F32 R40, -RZ, R65.H1_H1 ;  /* 0x30000041ff287230 */ /* 0x000fe40000004100 */
[C---:B------:R-:W-:Y:S01]  /*65a0*/  FMUL R23, R38.reuse, R23 ;  /* 0x0000001726177220 */ /* 0x040fe20000400000 */
[C---:B------:R-:W-:Y:S01]  /*65b0*/  FFMA R16, R41.reuse, R43, R16 ;  /* 0x0000002b29107223 */ /* 0x040fe20000000010 */
[C---:B------:R-:W-:Y:S01]  /*65c0*/  FFMA R17, R41.reuse, R42, R17 ;  /* 0x0000002a29117223 */ /* 0x040fe20000000011 */
[C---:B------:R-:W-:Y:S01]  /*65d0*/  FFMA R18, R41.reuse, R45, R18 ;  /* 0x0000002d29127223 */ /* 0x040fe20000000012 */
[C---:B------:R-:W-:Y:S01]  /*65e0*/  FFMA R23, R41.reuse, R40, R23 ;  /* 0x0000002829177223 */ /* 0x040fe20000000017 */
[--C-:B------:R-:W-:Y:S02]  /*65f0*/  HADD2.F32 R43, -RZ, R66.reuse.H0_H0 ;  /* 0x20000042ff2b7230 */ /* 0x100fe40000004100 */
[C---:B------:R-:W-:Y:S01]  /*6600*/  FMUL R20, R38.reuse, R24 ;  /* 0x0000001826147220 */ /* 0x040fe20000400000 */
        /* <DEDUP_REMOVED lines=9> */
[----:B------:R-:W-:Y:S01]  /*66a0*/  FFMA R27, R41, R42, R27 ;  /* 0x0000002a291b7223 */ /* 0x000fe2000000001b */
[--C-:B------:R-:W-:Y:S02]  /*66b0*/  HADD2.F32 R40, -RZ, R72.reuse.H0_H0 ;  /* 0x20000048ff287230 */ /* 0x100fe40000004100 */
[C---:B------:R-:W-:Y:S01]  /*66c0*/  FMUL R24, R38.reuse, R28 ;  /* 0x0000001c26187220 */ /* 0x040fe20000400000 */
[----:B------:R-:W-:Y:S02]  /*66d0*/  HADD2.F32 R42, -RZ, R72.H1_H1 ;  /* 0x30000048ff2a7230 */ /* 0x000fe40000004100 */
[C---:B------:R-:W-:Y:S01]  /*66e0*/  FMUL R25, R38.reuse, R29 ;  /* 0x0000001d26197220 */ /* 0x040fe20000400000 */
[--C-:B------:R-:W-:Y:S02]  /*66f0*/  HADD2.F32 R43, -RZ, R73.reuse.H0_H0 ;  /* 0x20000049ff2b7230 */ /* 0x100fe40000004100 */
[C---:B------:R-:W-:Y:S01]  /*6700*/  FMUL R26, R38.reuse, R30 ;  /* 0x0000001e261a7220 */ /* 0x040fe20000400000 */
[----:B------:R-:W-:Y:S01]  /*6710*/  F2FP.F16.F32.PACK_AB R70, R13, R12 ;  /* 0x0000000c0d46723e */ /* 0x000fe200000000ff */
[----:B------:R-:W-:Y:S01]  /*6720*/  FFMA R24, R41, R40, R24 ;  /* 0x0000002829187223 */ /* 0x000fe20000000018 */
[----:B------:R-:W-:Y:S01]  /*6730*/  F2FP.F16.F32.PACK_AB R71, R19, R14 ;  /* 0x0000000e1347723e */ /* 0x000fe200000000ff */
[C---:B------:R-:W-:Y:S01]  /*6740*/  FFMA R25, R41.reuse, R42, R25 ;  /* 0x0000002a29197223 */ /* 0x040fe20000000019 */
[C---:B------:R-:W-:Y:S01]  /*6750*/  FFMA R26, R41.reuse, R43, R26 ;  /* 0x0000002b291a7223 */ /* 0x040fe2000000001a */
[----:B------:R-:W-:Y:S02]  /*6760*/  HADD2.F32 R40, -RZ, R73.H1_H1 ;  /* 0x30000049ff287230 */ /* 0x000fe40000004100 */
[C---:B------:R-:W-:Y:S01]  /*6770*/  FMUL R31, R38.reuse, R31 ;  /* 0x0000001f261f7220 */ /* 0x040fe20000400000 */
[----:B------:R1:W-:Y:S01]  /*6780*/  STS.128 [R92+0x10], R68 ;  /* 0x000010445c007388 */ /* 0x0003e20000000c00 */
[--C-:B------:R-:W-:Y:S02]  /*6790*/  HADD2.F32 R43, -RZ, R74.reuse.H0_H0 ;  /* 0x2000004aff2b7230 */ /* 0x100fe40000004100 */
[C---:B------:R-:W-:Y:S01]  /*67a0*/  FMUL R28, R38.reuse, R32 ;  /* 0x00000020261c7220 */ /* 0x040fe20000400000 */
[----:B------:R-:W-:Y:S02]  /*67b0*/  HADD2.F32 R42, -RZ, R74.H1_H1 ;  /* 0x3000004aff2a7230 */ /* 0x000fe40000004100 */
[C---:B------:R-:W-:Y:S01]  /*67c0*/  FMUL R29, R38.reuse, R33 ;  /* 0x00000021261d7220 */ /* 0x040fe20000400000 */
[----:B------:R-:W-:Y:S02]  /*67d0*/  HADD2.F32 R45, -RZ, R75.H0_H0 ;  /* 0x2000004bff2d7230 */ /* 0x000fe40000004100 */
[C---:B------:R-:W-:Y:S01]  /*67e0*/  FMUL R30, R38.reuse, R34 ;  /* 0x00000022261e7220 */ /* 0x040fe20000400000 */
[----:B------:R-:W-:Y:S01]  /*67f0*/  FFMA R31, R41, R40, R31 ;  /* 0x00000028291f7223 */ /* 0x000fe2000000001f */
[----:B------:R-:W-:Y:S01]  /*6800*/  FMUL R35, R38, R35 ;  /* 0x0000002326237220 */ /* 0x000fe20000400000 */
[----:B------:R-:W-:Y:S01]  /*6810*/  F2FP.F16.F32.PACK_AB R100, R17, R16 ;  /* 0x000000101164723e */ /* 0x000fe200000000ff */
[----:B------:R-:W-:Y:S01]  /*6820*/  FFMA R28, R41, R43, R28 ;  /* 0x0000002b291c7223 */ /* 0x000fe2000000001c */
[----:B------:R-:W-:Y:S01]  /*6830*/  F2FP.F16.F32.PACK_AB R101, R23, R18 ;  /* 0x000000121765723e */ /* 0x000fe200000000ff */
[----:B------:R-:W-:Y:S01]  /*6840*/  FFMA R29, R41, R42, R29 ;  /* 0x0000002a291d7223 */ /* 0x000fe2000000001d */
[----:B------:R-:W-:Y:S01]  /*6850*/  F2FP.F16.F32.PACK_AB R102, R21, R20 ;  /* 0x000000141566723e */ /* 0x000fe200000000ff */
[----:B------:R-:W-:Y:S01]  /*6860*/  FFMA R30, R41, R45, R30 ;  /* 0x0000002d291e7223 */ /* 0x000fe2000000001e */
[----:B------:R-:W-:Y:S01]  /*6870*/  F2FP.F16.F32.PACK_AB R103, R27, R22 ;  /* 0x000000161b67723e */ /* 0x000fe200000000ff */
[----:B------:R-:W-:Y:S01]  /*6880*/  FFMA R35, R41, R44, R35 ;  /* 0x0000002c29237223 */ /* 0x000fe20000000023 */
[----:B------:R-:W-:Y:S02]  /*6890*/  F2FP.F16.F32.PACK_AB R104, R25, R24 ;  /* 0x000000181968723e */ /* 0x000fe400000000ff */
[----:B------:R-:W-:Y:S01]  /*68a0*/  F2FP.F16.F32.PACK_AB R105, R31, R26 ;  /* 0x0000001a1f69723e */ /* 0x000fe200000000ff */
[----:B------:R1:W-:Y:S01]  /*68b0*/  STS.128 [R91+0x20], R100 ;  /* 0x000020645b007388 */ /* 0x0003e20000000c00 */
[----:B------:R-:W-:Y:S02]  /*68c0*/  F2FP.F16.F32.PACK_AB R106, R29, R28 ;  /* 0x0000001c1d6a723e */ /* 0x000fe400000000ff */
[----:B------:R-:W-:Y:S05]  /*68d0*/  F2FP.F16.F32.PACK_AB R107, R35, R30 ;  /* 0x0000001e236b723e */ /* 0x000fea00000000ff */
[----:B------:R1:W-:Y:S01]  /*68e0*/  STS.128 [R87+0x30], R104 ;  /* 0x0000306857007388 */ /* 0x0003e20000000c00 */
[----:B------:R-:W-:Y:S01]  /*68f0*/  @!PT LDS RZ, [RZ] ;  /* 0x00000000fffff984 */ /* 0x000fe20000000800 */
[----:B------:R-:W-:Y:S01]  /*6900*/  @!PT LDS RZ, [RZ] ;  /* 0x00000000fffff984 */ /* 0x000fe20000000800 */
[----:B------:R-:W-:Y:S01]  /*6910*/  @!PT LDS RZ, [RZ] ;  /* 0x00000000fffff984 */ /* 0x000fe20000000800 */
[----:B------:R-:W-:Y:S01]  /*6920*/  @!PT LDS RZ, [RZ] ;  /* 0x00000000fffff984 */ /* 0x000fe20000000800 */
[----:B------:R3:W-:Y:S07]  /*6930*/  MEMBAR.ALL.CTA ;  /* 0x0000000000007992 */ /* 0x0007ee0000008000 */
[----:B---3--:R-:W3:Y:S02]  /*6940*/  FENCE.VIEW.ASYNC.S ;  /* 0x00000000000073c6 */ /* 0x008ee40000000000 */
[----:B---3--:R-:W-:Y:S06]  /*6950*/  BAR.SYNC.DEFER_BLOCKING 0x1, 0x80 ;  /* 0x0042000000007b1d */ /* 0x008fec0000010000 */
[----:B------:R-:W-:Y:S05]  /*6960*/  @P0 BRA `(.L_x_105) ;  /* 0x0000000000280947 */ /* 0x000fea0003800000 */
[----:B------:R-:W3:Y:S01]  /*6970*/  LDCU.64 UR6, c[0x0][0x348] ;  /* 0x00006900ff0677ac */ /* 0x000ee20008000a00 */
[----:B------:R-:W-:Y:S01]  /*6980*/  UIADD3 UR4, UPT, UPT, UR44, 0x200, URZ ;  /* 0x000002002c047890 */ /* 0x000fe2000fffe0ff */
[----:B------:R-:W-:Y:S05]  /*6990*/  UMOV UR51, UR36 ;  /* 0x0000002400337c82 */ /* 0x000fea0008000000 */
[----:B------:R-:W-:Y:S04]  /*69a0*/  MOV R84, UR4 ;  /* 0x0000000400547c02 */ /* 0x000fe80008000f00 */
[----:B------:R-:W-:Y:S01]  /*69b0*/  R2UR UR48, R84 ;  /* 0x00000000543072ca */ /* 0x000fe200000e0000 */
[----:B---3--:R-:W-:Y:S04]  /*69c0*/  UIADD3 UR4, UP0, UPT, UR6, 0x680, URZ ;  /* 0x0000068006047890 */ /* 0x008fe8000ff1e0ff */
[----:B------:R-:W-:Y:S09]  /*69d0*/  UIADD3.X UR5, UPT, UPT, URZ, UR7, URZ, UP0, !UPT ;  /* 0x00000007ff057290 */ /* 0x000ff200087fe4ff */
[----:B------:R3:W-:Y:S01]  /*69e0*/  UTMASTG.3D [UR48], [UR4] ;  /* 0x00000030040073b5 */ /* 0x0007e20008010000 */
[----:B------:R0:W-:Y:S01]  /*69f0*/  UTMACMDFLUSH ;  /* 0x00000000000079b7 */ /* 0x0001e20000000000 */
[----:B---3--:R-:W-:Y:S04]  /*6a00*/  DEPBAR.LE SB0, 0x1 ;  /* 0x000080400000791a */ /* 0x008fe80000000000 */
.L_x_105:
[----:B------:R-:W-:Y:S05]  /*6a10*/  BSYNC.RECONVERGENT B0 ;  /* 0x0000000000007941 */ /* 0x000fea0003800200 */
.L_x_104:
[----:B------:R-:W-:Y:S01]  /*6a20*/  BAR.SYNC.DEFER_BLOCKING 0x1, 0x80 ;  /* 0x0042000000007b1d */ /* 0x000fe20000010000 */
[----:B------:R-:W-:Y:S01]  /*6a30*/  ISETP.NE.AND P1, PT, R98, RZ, PT ;  /* 0x000000ff6200720c */ /* 0x000fe20003f25270 */
[----:B------:R-:W-:Y:S01]  /*6a40*/  UISETP.NE.AND UP0, UPT, UR52, URZ, UPT ;  /* 0x000000ff3400728c */ /* 0x000fe2000bf05270 */
[----:B------:R-:W-:Y:S11]  /*6a50*/  LEA R3, R46, UR44, 0x3 ;  /* 0x0000002c2e037c11 */ /* 0x000ff6000f8e18ff */
[----:B------:R-:W-:Y:S01]  /*6a60*/  @P1 SHF.L.U32 R2, R90, 0x1f, RZ ;  /* 0x0000001f5a021819 */ /* 0x000fe200000006ff */
[----:B------:R-:W-:Y:S06]  /*6a70*/  BRA.U !UP0, `(.L_x_106) ;  /* 0x0000000108247547 */ /* 0x000fec000b800000 */
[----:B------:R-:W-:Y:S01]  /*6a80*/  IMAD.U32 R5, RZ, RZ, UR46 ;  /* 0x0000002eff057e24 */ /* 0x000fe2000f8e00ff */
[----:B------:R-:W-:Y:S01]  /*6a90*/  MOV R0, UR47 ;  /* 0x0000002f00007c02 */ /* 0x000fe20008000f00 */
[----:B------:R-:W-:Y:S03]  /*6aa0*/  UIADD3 UR4, UPT, UPT, UR46, 0x1, URZ ;  /* 0x000000012e047890 */ /* 0x000fe6000fffe0ff */
[----:B------:R-:W-:Y:S01]  /*6ab0*/  @P1 LEA R5, R5, UR44, 0x3 ;  /* 0x0000002c05051c11 */ /* 0x000fe2000f8e18ff */
[----:B------:R-:W-:Y:S04]  /*6ac0*/  UISETP.NE.AND UP0, UPT, UR4, 0x4, UPT ;  /* 0x000000040400788c */ /* 0x000fe8000bf05270 */
[----:B------:R-:W-:Y:S01]  /*6ad0*/  @P1 VIADD R5, R5, 0x50 ;  /* 0x0000005005051836 */ /* 0x000fe20000000000 */
[----:B------:R-:W-:Y:S04]  /*6ae0*/  USEL UR46, UR4, URZ, UP0 ;  /* 0x000000ff042e7287 */ /* 0x000fe80008000000 */
[----:B------:R-:W-:Y:S04]  /*6af0*/  @P1 PRMT R0, R0, 0x654, R5 ;  /* 0x0000065400001816 */ /* 0x000fe80000000005 */
[----:B------:R3:W-:Y:S04]  /*6b00*/  @P1 SYNCS.ARRIVE.TRANS64.RED.A1T0 RZ, [R0+URZ], RZ ;  /* 0x000000ff00ff19a7 */ /* 0x0007e800081004ff */
.L_x_106:
[----:B------:R-:W4:Y:S01]  /*6b10*/  @P1 SYNCS.PHASECHK.TRANS64.TRYWAIT P0, [R3+URZ+0x30], R2 ;  /* 0x00003002030015a7 */ /* 0x000f2200080011ff */
[----:B------:R-:W-:Y:S01]  /*6b20*/  BSSY B1, `(.L_x_107) ;  /* 0x0000016000017945 */ /* 0x000fe20003800000 */
[----:B----4-:R-:W-:Y:S03]  /*6b30*/  @P1 SEL R47, RZ, 0x1, !P0 ;  /* 0x00000001ff2f1807 */ /* 0x010fe60004000000 */
[----:B------:R-:W-:Y:S05]  /*6b40*/  @!P1 BRA `(.L_x_108) ;  /* 0x00000000004c9947 */ /* 0x000fea0003800000 */
[----:B------:R-:W-:Y:S01]  /*6b50*/  ISETP.NE.AND P0, PT, R47, RZ, PT ;  /* 0x000000ff2f00720c */ /* 0x000fe20003f05270 */
[----:B------:R-:W-:Y:S01]  /*6b60*/  BSSY B0, `(.L_x_109) ;  /* 0x000000b000007945 */ /* 0x000fe20003800000 */
[----:B------:R-:W-:Y:S11]  /*6b70*/  ISETP.NE.AND P1, PT, R60, RZ, PT ;  /* 0x000000ff3c00720c */ /* 0x000ff60003f25270 */
[----:B------:R-:W-:Y:S02]  /*6b80*/  @!UPT UIADD3 URZ, UPT, UPT, URZ, URZ, URZ ;  /* 0x000000fffffff290 */ /* 0x000fe4000fffe0ff */
[C---:B------:R-:W-:Y:S01]  /*6b90*/  @P1 IMAD R6, R46.reuse, 0x2000, R93 ;  /* 0x000020002e061824 */ /* 0x040fe200078e025d */
[C---:B------:R-:W-:Y:S01]  /*6ba0*/  @P1 LEA R4, R46.reuse, R91, 0xd ;  /* 0x0000005b2e041211 */ /* 0x040fe200078e68ff */
[C---:B------:R-:W-:Y:S02]  /*6bb0*/  @P1 IMAD R5, R46.reuse, 0x2000, R92 ;  /* 0x000020002e051824 */ /* 0x040fe400078e025c */
[----:B------:R-:W-:Y:S01]  /*6bc0*/  @P1 IMAD R2, R46, 0x2000, R87 ;  /* 0x000020002e021824 */ /* 0x000fe200078e0257 */
[----:B------:R-:W-:Y:S06]  /*6bd0*/  @P0 BRA `(.L_x_110) ;  /* 0x00000000000c0947 */ /* 0x000fec0003800000 */
[----:B---3--:R-:W-:Y:S04]  /*6be0*/  SHF.L.U32 R0, R90, 0x1f, RZ ;  /* 0x0000001f5a007819 */ /* 0x008fe800000006ff */
[----:B------:R-:W3:Y:S02]  /*6bf0*/  SYNCS.PHASECHK.TRANS64.TRYWAIT P0, [R3+URZ+0x30], R0 ;  /* 0x00003000030075a7 */ /* 0x000ee400080011ff */
[----:B---3--:R-:W-:Y:S05]  /*6c00*/  @!P0 BRA `(.L_x_111) ;  /* 0x0000003000608947 */ /* 0x008fea0003800000 */
.L_x_110:
[----:B------:R-:W-:Y:S05]  /*6c10*/  BSYNC B0 ;  /* 0x0000000000007941 */ /* 0x000fea0003800000 */
.L_x_109:
[----:B------:R-:W-:Y:S02]  /*6c20*/  ISETP.NE.AND P0, PT, R60, RZ, PT ;  /* 0x000000ff3c00720c */ /* 0x000fe40003f05270 */
[----:B------:R-:W-:Y:S11]  /*6c30*/  IADD3 R46, PT, PT, R46, 0x1, RZ ;  /* 0x000000012e2e7810 */ /* 0x000ff60007ffe0ff */
[----:B------:R4:W1:Y:S04]  /*6c40*/  @P0 LDS.128 R48, [R6] ;  /* 0x0000000006300984 */ /* 0x0008680000000c00 */
[----:B------:R4:W1:Y:S04]  /*6c50*/  @P0 LDS.128 R56, [R5+0x10] ;  /* 0x0000100005380984 */ /* 0x0008680000000c00 */
[----:B------:R4:W1:Y:S04]  /*6c60*/  @P0 LDS.128 R64, [R4+0x20] ;  /* 0x0000200004400984 */ /* 0x0008680000000c00 */
[----:B------:R4:W1:Y:S02]  /*6c70*/  @P0 LDS.128 R72, [R2+0x30] ;  /* 0x0000300002480984 */ /* 0x0008640000000c00 */
.L_x_108:
[----:B------:R-:W-:Y:S05]  /*6c80*/  BSYNC B1 ;  /* 0x0000000000017941 */ /* 0x000fea0003800000 */
.L_x_107:
[----:B---3--:R-:W-:Y:S05]  /*6c90*/  VIADD R0, R39, 0x20 ;  /* 0x0000002027007836 */ /* 0x008fea0000000000 */
[----:B------:R-:W-:Y:S04]  /*6ca0*/  SHF.R.U32.HI R0, RZ, 0x15, R0 ;  /* 0x00000015ff007819 */ /* 0x000fe80000011600 */
[----:B------:R-:W-:Y:S11]  /*6cb0*/  LOP3.LUT P0, RZ, R0, 0x3, R81, 0x48, !PT ;  /* 0x0000000300ff7812 */ /* 0x000ff60007804851 */
[----:B------:R-:W-:Y:S02]  /*6cc0*/  @!UPT UIADD3 URZ, UPT, UPT, URZ, URZ, URZ ;  /* 0x000000fffffff290 */ /* 0x000fe4000fffe0ff */
[----:B------:R-:W-:Y:S05]  /*6cd0*/  @!P0 BRA `(.L_x_112) ;  /* 0x0000000000408947 */ /* 0x000fea0003800000 */
[----:B------:R-:W3:Y:S01]  /*6ce0*/  LDCU.64 UR8, c[0x4][0x70] ;  /* 0x01000e00ff0877ac */ /* 0x000ee20008000a00 */
[----:B------:R-:W-:Y:S01]  /*6cf0*/  MOV R3, 0x0 ;  /* 0x0000000000037802 */ /* 0x000fe20000000f00 */
[----:B------:R-:W-:Y:S02]  /*6d00*/  HFMA2 R12, -RZ, RZ, 0, 5.9604644775390625e-08 ;  /* 0x00000001ff0c7431 */ /* 0x000fe400000001ff */
[----:B------:R-:W-:Y:S02]  /*6d10*/  IMAD.MOV.U32 R8, RZ, RZ, 0x192 ;  /* 0x00000192ff087424 */ /* 0x000fe400078e00ff */
[----:B------:R-:W-:Y:S01]  /*6d20*/  IMAD.MOV.U32 R13, RZ, RZ, RZ ;  /* 0x000000ffff0d7224 */ /* 0x000fe200078e00ff */
[----:B------:R-:W5:Y:S01]  /*6d30*/  LDCU.64 UR6, c[0x4][0x78] ;  /* 0x01000f00ff0677ac */ /* 0x000f620008000a00 */
[----:B----4-:R-:W4:Y:S01]  /*6d40*/  LDC.64 R2, c[0x4][R3] ;  /* 0x0100000003027b82 */ /* 0x010f220000000a00 */
[----:B------:R-:W2:Y:S01]  /*6d50*/  LDCU.64 UR4, c[0x4][0x10] ;  /* 0x01000200ff0477ac */ /* 0x000ea20008000a00 */
[----:B---3--:R-:W-:Y:S01]  /*6d60*/  MOV R5, UR9 ;  /* 0x0000000900057c02 */ /* 0x008fe20008000f00 */
[----:B------:R-:W-:Y:S01]  /*6d70*/  IMAD.U32 R4, RZ, RZ, UR8 ;  /* 0x00000008ff047e24 */ /* 0x000fe2000f8e00ff */
[----:B-----5:R-:W-:Y:S01]  /*6d80*/  MOV R7, UR7 ;  /* 0x0000000700077c02 */ /* 0x020fe20008000f00 */
[----:B------:R-:W-:Y:S01]  /*6d90*/  IMAD.U32 R6, RZ, RZ, UR6 ;  /* 0x00000006ff067e24 */ /* 0x000fe2000f8e00ff */
[----:B--2---:R-:W-:Y:S01]  /*6da0*/  MOV R11, UR5 ;  /* 0x00000005000b7c02 */ /* 0x004fe20008000f00 */
[----:B------:R-:W-:Y:S02]  /*6db0*/  IMAD.U32 R10, RZ, RZ, UR4 ;  /* 0x00000004ff0a7e24 */ /* 0x000fe4000f8e00ff */
[----:B------:R-:W-:Y:S07]  /*6dc0*/  LEPC R20, `(.L_x_112) ;  /* 0x000000001014794e */ /* 0x000fee0000000000 */
[----:B-1--4-:R-:W-:Y:S05]  /*6dd0*/  CALL.ABS.NOINC R2 ;  /* 0x0000000002007343 */ /* 0x012fea0003c00000 */
.L_x_112:
[----:B------:R-:W-:Y:S05]  /*6de0*/  WARPSYNC.ALL ;  /* 0x0000000000007948 */ /* 0x000fea0003800000 */
[----:B------:R-:W-:Y:S01]  /*6df0*/  R2UR UR4, R39 ;  /* 0x00000000270472ca */ /* 0x000fe200000e0000 */
[--C-:B-1----:R-:W-:Y:S01]  /*6e00*/  HADD2.F32 R40, -RZ, R48.reuse.H0_H0 ;  /* 0x20000030ff287230 */ /* 0x102fe20000004100 */
[----:B------:R-:W-:Y:S01]  /*6e10*/  ISETP.NE.AND P6, PT, R98, RZ, PT ;  /* 0x000000ff6200720c */ /* 0x000fe20003fc5270 */
[----:B------:R-:W-:Y:S01]  /*6e20*/  HADD2.F32 R43, -RZ, R48.H1_H1 ;  /* 0x30000030ff2b7230 */ /* 0x000fe20000004100 */
[----:B------:R-:W-:Y:S01]  /*6e30*/  MOV R52, UR46 ;  /* 0x0000002e00347c02 */ /* 0x000fe20008000f00 */
[----:B------:R-:W-:Y:S01]  /*6e40*/  HADD2.F32 R42, -RZ, R49.H1_H1 ;  /* 0x30000031ff2a7230 */ /* 0x000fe20000004100 */
[----:B------:R-:W-:Y:S01]  /*6e50*/  MOV R61, UR47 ;  /* 0x0000002f003d7c02 */ /* 0x000fe20008000f00 */
[----:B------:R-:W-:Y:S01]  /*6e60*/  HADD2.F32 R45, -RZ, R51.H0_H0 ;  /* 0x20000033ff2d7230 */ /* 0x000fe20000004100 */
[----:B------:R-:W-:Y:S01]  /*6e70*/  ISETP.NE.AND P0, PT, R95, RZ, PT ;  /* 0x000000ff5f00720c */ /* 0x000fe20003f05270 */
[----:B------:R-:W-:Y:S01]  /*6e80*/  HADD2.F32 R44, -RZ, R75.H1_H1 ;  /* 0x3000004bff2c7230 */ /* 0x000fe20000004100 */
[----:B------:R-:W-:Y:S01]  /*6e90*/  BSSY.RECONVERGENT B0, `(.L_x_113) ;  /* 0x0000088000007945 */ /* 0x000fe20003800200 */
[----:B------:R-:W-:Y:S02]  /*6ea0*/  LEA R62, R46, UR44, 0x3 ;  /* 0x0000002c2e3e7c11 */ /* 0x000fe4000f8e18ff */
[----:B----4-:R-:W1:Y:S02]  /*6eb0*/  LDTM.x32 R4, tmem[UR4+0x20] ;  /* 0x00002004000479ee */ /* 0x010e6400082c0000 */
[----:B------:R-:W-:Y:S02]  /*6ec0*/  @P6 LEA R52, R52, UR44, 0x3 ;  /* 0x0000002c34346c11 */ /* 0x000fe4000f8e18ff */
[----:B------:R-:W-:Y:S02]  /*6ed0*/  @P6 SHF.L.U32 R63, R90, 0x1f, RZ ;  /* 0x0000001f5a3f6819 */ /* 0x000fe400000006ff */
[----:B------:R-:W-:Y:S04]  /*6ee0*/  @P6 IADD3 R52, PT, PT, R52, 0x50, RZ ;  /* 0x0000005034346810 */ /* 0x000fe80007ffe0ff */
[----:B------:R-:W-:Y:S01]  /*6ef0*/  @P6 PRMT R61, R61, 0x654, R52 ;  /* 0x000006543d3d6816 */ /* 0x000fe20000000034 */
[C---:B-1----:R-:W-:Y:S01]  /*6f00*/  FMUL R0, R38.reuse, R4 ;  /* 0x0000000426007220 */ /* 0x042fe20000400000 */
[C---:B------:R-:W-:Y:S01]  /*6f10*/  FMUL R2, R38.reuse, R5 ;  /* 0x0000000526027220 */ /* 0x040fe20000400000 */
[C---:B------:R-:W-:Y:S01]  /*6f20*/  FMUL R3, R38.reuse, R6 ;  /* 0x0000000626037220 */ /* 0x040fe20000400000 */
[C---:B------:R-:W-:Y:S01]  /*6f30*/  FMUL R7, R38.reuse, R7 ;  /* 0x0000000726077220 */ /* 0x040fe20000400000 */
[C---:B------:R-:W-:Y:S01]  /*6f40*/  FFMA R0, R41.reuse, R40, R0 ;  /* 0x0000002829007223 */ /* 0x040fe20000000000 */
[----:B------:R-:W-:Y:S02]  /*6f50*/  HADD2.F32 R40, -RZ, R49.H0_H0 ;  /* 0x20000031ff287230 */ /* 0x000fe40000004100 */
[C---:B------:R-:W-:Y:S01]  /*6f60*/  FFMA R2, R41.reuse, R43, R2 ;  /* 0x0000002b29027223 */ /* 0x040fe20000000002 */
[--C-:B------:R-:W-:Y:S02]  /*6f70*/  HADD2.F32 R43, -RZ, R50.reuse.H0_H0 ;  /* 0x20000032ff2b7230 */ /* 0x100fe40000004100 */
[C---:B------:R-:W-:Y:S01]  /*6f80*/  FMUL R4, R38.reuse, R8 ;  /* 0x0000000826047220 */ /* 0x040fe20000400000 */
[----:B------:R-:W-:Y:S01]  /*6f90*/  FMUL R5, R38, R9 ;  /* 0x0000000926057220 */ /* 0x000fe20000400000 */
[C---:B------:R-:W-:Y:S01]  /*6fa0*/  FFMA R3, R41.reuse, R40, R3 ;  /* 0x0000002829037223 */ /* 0x040fe20000000003 */
[----:B------:R-:W-:Y:S01]  /*6fb0*/  HADD2.F32 R40, -RZ, R50.H1_H1 ;  /* 0x30000032ff287230 */ /* 0x000fe20000004100 */
[----:B------:R-:W-:Y:S01]  /*6fc0*/  F2FP.F16.F32.PACK_AB R52, R2, R0 ;  /* 0x000000000234723e */ /* 0x000fe200000000ff */
[C---:B------:R-:W-:Y:S01]  /*6fd0*/  FFMA R7, R41.reuse, R42, R7 ;  /* 0x0000002a29077223 */ /* 0x040fe20000000007 */
[C---:B------:R-:W-:Y:S01]  /*6fe0*/  FFMA R4, R41.reuse, R43, R4 ;  /* 0x0000002b29047223 */ /* 0x040fe20000000004 */
[C---:B------:R-:W-:Y:S01]  /*6ff0*/  FMUL R6, R38.reuse, R10 ;  /* 0x0000000a26067220 */ /* 0x040fe20000400000 */
[----:B------:R-:W-:Y:S02]  /*7000*/  HADD2.F32 R42, -RZ, R51.H1_H1 ;  /* 0x30000033ff2a7230 */ /* 0x000fe40000004100 */
[----:B------:R-:W-:Y:S01]  /*7010*/  FFMA R5, R41, R40, R5 ;  /* 0x0000002829057223 */ /* 0x000fe20000000005 */
[----:B------:R-:W-:Y:S01]  /*7020*/  F2FP.F16.F32.PACK_AB R53, R7, R3 ;  /* 0x000000030735723e */ /* 0x000fe200000000ff */
[----:B------:R-:W-:Y:S01]  /*7030*/  FFMA R6, R41, R45, R6 ;  /* 0x0000002d29067223 */ /* 0x000fe20000000006 */
[C---:B------:R-:W-:Y:S01]  /*7040*/  FMUL R11, R38.reuse, R11 ;  /* 0x0000000b260b7220 */ /* 0x040fe20000400000 */
[--C-:B------:R-:W-:Y:S01]  /*7050*/  HADD2.F32 R40, -RZ, R56.reuse.H0_H0 ;  /* 0x20000038ff287230 */ /* 0x100fe20000004100 */
[----:B------:R-:W-:Y:S01]  /*7060*/  F2FP.F16.F32.PACK_AB R54, R5, R4 ;  /* 0x000000040536723e */ /* 0x000fe200000000ff */
[C---:B------:R-:W-:Y:S01]  /*7070*/  FMUL R8, R38.reuse, R12 ;  /* 0x0000000c26087220 */ /* 0x040fe20000400000 */
[C---:B------:R-:W-:Y:S01]  /*7080*/  FFMA R11, R41.reuse, R42, R11 ;  /* 0x0000002a290b7223 */ /* 0x040fe2000000000b */
[----:B------:R-:W-:Y:S02]  /*7090*/  HADD2.F32 R42, -RZ, R56.H1_H1 ;  /* 0x30000038ff2a7230 */ /* 0x000fe40000004100 */
[C---:B------:R-:W-:Y:S01]  /*70a0*/  FMUL R9, R38.reuse, R13 ;  /* 0x0000000d26097220 */ /* 0x040fe20000400000 */
[--C-:B------:R-:W-:Y:S02]  /*70b0*/  HADD2.F32 R43, -RZ, R57.reuse.H0_H0 ;  /* 0x20000039ff2b7230 */ /* 0x100fe40000004100 */
[----:B------:R-:W-:Y:S01]  /*70c0*/  FFMA R8, R41, R40, R8 ;  /* 0x0000002829087223 */ /* 0x000fe20000000008 */
[----:B------:R-:W-:Y:S01]  /*70d0*/  F2FP.F16.F32.PACK_AB R55, R11, R6 ;  /* 0x000000060b37723e */ /* 0x000fe200000000ff */
[----:B------:R-:W-:Y:S01]  /*70e0*/  FFMA R9, R41, R42, R9 ;  /* 0x0000002a29097223 */ /* 0x000fe20000000009 */
[C---:B------:R-:W-:Y:S01]  /*70f0*/  FMUL R10, R38.reuse, R14 ;  /* 0x0000000e260a7220 */ /* 0x040fe20000400000 */
[----:B------:R-:W-:Y:S02]  /*7100*/  HADD2.F32 R40, -RZ, R57.H1_H1 ;  /* 0x30000039ff287230 */ /* 0x000fe40000004100 */
[C---:B------:R-:W-:Y:S01]  /*7110*/  FMUL R15, R38.reuse, R15 ;  /* 0x0000000f260f7220 */ /* 0x040fe20000400000 */
[----:B------:R1:W-:Y:S01]  /*7120*/  STS.128 [R93+0x2000], R52 ;  /* 0x002000345d007388 */ /* 0x0003e20000000c00 */
[----:B------:R-:W-:Y:S01]  /*7130*/  F2FP.F16.F32.PACK_AB R68, R9, R8 ;  /* 0x000000080944723e */ /* 0x000fe200000000ff */
[C---:B------:R-:W-:Y:S01]  /*7140*/  FFMA R10, R41.reuse, R43, R10 ;  /* 0x0000002b290a7223 */ /* 0x040fe2000000000a */
[--C-:B------:R-:W-:Y:S02]  /*7150*/  HADD2.F32 R43, -RZ, R58.reuse.H0_H0 ;  /* 0x2000003aff2b7230 */ /* 0x100fe40000004100 */
        /* <DEDUP_REMOVED lines=11> */
[--C-:B------:R-:W-:Y:S02]  /*7210*/  HADD2.F32 R43, -RZ, R64.reuse.H0_H0 ;  /* 0x20000040ff2b7230 */ /* 0x100fe40000004100 */
[C---:B------:R-:W-:Y:S01]  /*7220*/  FFMA R14, R41.reuse, R45, R14 ;  /* 0x0000002d290e7223 */ /* 0x040fe2000000000e */
[C---:B------:R-:W-:Y:S01]  /*7230*/  FMUL R16, R38.reuse, R20 ;  /* 0x0000001426107220 */ /* 0x040fe20000400000 */
        /* <DEDUP_REMOVED lines=17> */
[C---:B------:R-:W-:Y:S01]  /*7350*/  FFMA R20, R41.reuse, R40, R20 ;  /* 0x0000002829147223 */ /* 0x040fe20000000014 */
[C---:B------:R-:W-:Y:S01]  /*7360*/  FFMA R21, R41.reuse, R42, R21 ;  /* 0x0000002a29157223 */ /* 0x040fe20000000015 */
[----:B------:R-:W-:Y:S02]  /*7370*/  HADD2.F32 R40, -RZ, R67.H1_H1 ;  /* 0x30000043ff287230 */ /* 0x000fe40000004100 */
[----:B------:R-:W-:Y:S01]  /*7380*/  FFMA R22, R41, R43, R22 ;  /* 0x0000002b29167223 */ /* 0x000fe20000000016 */
[C---:B------:R-:W-:Y:S01]  /*7390*/  FMUL R27, R38.reuse, R27 ;  /* 0x0000001b261b7220 */ /* 0x040fe20000400000 */
[--C-:B------:R-:W-:Y:S02]  /*73a0*/  HADD2.F32 R43, -RZ, R72.reuse.H0_H0 ;  /* 0x20000048ff2b7230 */ /* 0x100fe40000004100 */
[C---:B------:R-:W-:Y:S01]  /*73b0*/  FMUL R24, R38.reuse, R28 ;  /* 0x0000001c26187220 */ /* 0x040fe20000400000 */
[----:B------:R-:W-:Y:S02]  /*73c0*/  HADD2.F32 R42, -RZ, R72.H1_H1 ;  /* 0x30000048ff2a7230 */ /* 0x000fe40000004100 */
[C---:B------:R-:W-:Y:S01]  /*73d0*/  FMUL R25, R38.reuse, R29 ;  /* 0x0000001d26197220 */ /* 0x040fe20000400000 */
[--C-:B------:R-:W-:Y:S01]  /*73e0*/  HADD2.F32 R45, -RZ, R73.reuse.H0_H0 ;  /* 0x20000049ff2d7230 */ /* 0x100fe20000004100 */
[----:B------:R-:W-:Y:S01]  /*73f0*/  F2FP.F16.F32.PACK_AB R70, R13, R12 ;  /* 0x0000000c0d46723e */ /* 0x000fe200000000ff */
[C---:B------:R-:W-:Y:S01]  /*7400*/  FMUL R26, R38.reuse, R30 ;  /* 0x0000001e261a7220 */ /* 0x040fe20000400000 */
[----:B------:R-:W-:Y:S01]  /*7410*/  F2FP.F16.F32.PACK_AB R71, R19, R14 ;  /* 0x0000000e1347723e */ /* 0x000fe200000000ff */
[C---:B------:R-:W-:Y:S01]  /*7420*/  FFMA R27, R41.reuse, R40, R27 ;  /* 0x00000028291b7223 */ /* 0x040fe2000000001b */
[C---:B------:R-:W-:Y:S01]  /*7430*/  FFMA R24, R41.reuse, R43, R24 ;  /* 0x0000002b29187223 */ /* 0x040fe20000000018 */
[----:B------:R-:W-:Y:S02]  /*7440*/  HADD2.F32 R40, -RZ, R73.H1_H1 ;  /* 0x30000049ff287230 */ /* 0x000fe40000004100 */
[C---:B------:R-:W-:Y:S01]  /*7450*/  FFMA R25, R41.reuse, R42, R25 ;  /* 0x0000002a29197223 */ /* 0x040fe20000000019 */
[----:B------:R1:W-:Y:S01]  /*7460*/  STS.128 [R92+0x2010], R68 ;  /* 0x002010445c007388 */ /* 0x0003e20000000c00 */
[C---:B------:R-:W-:Y:S01]  /*7470*/  FMUL R31, R38.reuse, R31 ;  /* 0x0000001f261f7220 */ /* 0x040fe20000400000 */
[--C-:B------:R-:W-:Y:S02]  /*7480*/  HADD2.F32 R43, -RZ, R74.reuse.H0_H0 ;  /* 0x2000004aff2b7230 */ /* 0x100fe40000004100 */
[C---:B------:R-:W-:Y:S01]  /*7490*/  FFMA R26, R41.reuse, R45, R26 ;  /* 0x0000002d291a7223 */ /* 0x040fe2000000001a */
        /* <DEDUP_REMOVED lines=30> */
[----:B------:R-:W-:Y:S02]  /*7680*/  UIADD3 UR9, UPT, UPT, UR49, 0x20, URZ ;  /* 0x0000002031097890 */ /* 0x000fe4000fffe0ff */
[----:B------:R-:W-:Y:S01]  /*7690*/  UIADD3 UR8, UPT, UPT, UR44, 0x2200, URZ ;  /* 0x000022002c087890 */ /* 0x000fe2000fffe0ff */
[----:B------:R-:W-:Y:S01]  /*76a0*/  UMOV UR10, UR50 ;  /* 0x00000032000a7c82 */ /* 0x000fe20008000000 */
[----:B------:R-:W-:Y:S01]  /*76b0*/  UMOV UR11, UR36 ;  /* 0x00000024000b7c82 */ /* 0x000fe20008000000 */
[----:B---3--:R-:W-:Y:S04]  /*76c0*/  UIADD3 UR4, UP0, UPT, UR6, 0x680, URZ ;  /* 0x0000068006047890 */ /* 0x008fe8000ff1e0ff */
[----:B------:R-:W-:Y:S09]  /*76d0*/  UIADD3.X UR5, UPT, UPT, URZ, UR7, URZ, UP0, !UPT ;  /* 0x00000007ff057290 */ /* 0x000ff200087fe4ff */
[----:B------:R3:W-:Y:S01]  /*76e0*/  UTMASTG.3D [UR8], [UR4] ;  /* 0x00000008040073b5 */ /* 0x0007e20008010000 */
[----:B------:R0:W-:Y:S01]  /*76f0*/  UTMACMDFLUSH ;  /* 0x00000000000079b7 */ /* 0x0001e20000000000 */
[----:B---3--:R-:W-:Y:S04]  /*7700*/  DEPBAR.LE SB0, 0x1 ;  /* 0x000080400000791a */ /* 0x008fe80000000000 */
.L_x_114:
[----:B------:R-:W-:Y:S05]  /*7710*/  BSYNC.RECONVERGENT B0 ;  /* 0x0000000000007941 */ /* 0x000fea0003800200 */
.L_x_113:
[----:B------:R-:W-:Y:S01]  /*7720*/  BAR.SYNC.DEFER_BLOCKING 0x1, 0x80 ;  /* 0x0042000000007b1d */ /* 0x000fe20000010000 */
[----:B------:R-:W-:Y:S04]  /*7730*/  UIADD3 UR4, UPT, UPT, UR46, 0x1, URZ ;  /* 0x000000012e047890 */ /* 0x000fe8000fffe0ff */
[----:B------:R-:W-:Y:S04]  /*7740*/  UISETP.NE.AND UP0, UPT, UR4, 0x4, UPT ;  /* 0x000000040400788c */ /* 0x000fe8000bf05270 */
[----:B------:R-:W-:Y:S01]  /*7750*/  USEL UR45, UR4, URZ, UP0 ;  /* 0x000000ff042d7287 */ /* 0x000fe20008000000 */
[----:B------:R3:W-:Y:S01]  /*7760*/  @P6 SYNCS.ARRIVE.TRANS64.RED.A1T0 RZ, [R61+URZ], RZ ;  /* 0x000000ff3dff69a7 */ /* 0x0007e200081004ff */
[----:B------:R-:W-:Y:S01]  /*7770*/  BSSY B1, `(.L_x_115) ;  /* 0x0000017000017945 */ /* 0x000fe20003800000 */
[----:B------:R-:W4:Y:S02]  /*7780*/  @P6 SYNCS.PHASECHK.TRANS64.TRYWAIT P0, [R62+URZ+0x30], R63 ;  /* 0x0000303f3e0065a7 */ /* 0x000f2400080011ff */
[----:B----4-:R-:W-:Y:S01]  /*7790*/  @P6 SEL R47, RZ, 0x1, !P0 ;  /* 0x00000001ff2f6807 */ /* 0x010fe20004000000 */
[----:B---3--:R-:W-:Y:S06]  /*77a0*/  @!P6 BRA `(.L_x_116) ;  /* 0x00000000004ce947 */ /* 0x008fec0003800000 */
        /* <DEDUP_REMOVED lines=9> */
[----:B------:R-:W-:Y:S04]  /*7840*/  SHF.L.U32 R5, R90, 0x1f, RZ ;  /* 0x0000001f5a057819 */ /* 0x000fe800000006ff */
[----:B------:R-:W3:Y:S02]  /*7850*/  SYNCS.PHASECHK.TRANS64.TRYWAIT P0, [R62+URZ+0x30], R5 ;  /* 0x000030053e0075a7 */ /* 0x000ee400080011ff */
[----:B---3--:R-:W-:Y:S05]  /*7860*/  @!P0 BRA `(.L_x_119) ;  /* 0x00000024005c8947 */ /* 0x008fea0003800000 */
.L_x_118:
[----:B------:R-:W-:Y:S05]  /*7870*/  BSYNC B0 ;  /* 0x0000000000007941 */ /* 0x000fea0003800000 */
.L_x_117:
[----:B------:R-:W-:Y:S02]  /*7880*/  ISETP.NE.AND P0, PT, R60, RZ, PT ;  /* 0x000000ff3c00720c */ /* 0x000fe40003f05270 */
[----:B------:R-:W-:Y:S11]  /*7890*/  IADD3 R46, PT, PT, R46, 0x1, RZ ;  /* 0x000000012e2e7810 */ /* 0x000ff60007ffe0ff */
[----:B------:R4:W1:Y:S04]  /*78a0*/  @P0 LDS.128 R48, [R4] ;  /* 0x0000000004300984 */ /* 0x0008680000000c00 */
[----:B------:R4:W1:Y:S04]  /*78b0*/  @P0 LDS.128 R56, [R3+0x10] ;  /* 0x0000100003380984 */ /* 0x0008680000000c00 */
[----:B------:R4:W1:Y:S04]  /*78c0*/  @P0 LDS.128 R64, [R2+0x20] ;  /* 0x0000200002400984 */ /* 0x0008680000000c00 */
[----:B------:R4:W1:Y:S02]  /*78d0*/  @P0 LDS.128 R72, [R0+0x30] ;  /* 0x0000300000480984 */ /* 0x0008640000000c00 */
.L_x_116:
[----:B------:R-:W-:Y:S05]  /*78e0*/  BSYNC B1 ;  /* 0x0000000000017941 */ /* 0x000fea0003800000 */
.L_x_115:
[----:B----4-:R-:W-:Y:S05]  /*78f0*/  VIADD R0, R39, 0x40 ;  /* 0x0000004027007836 */ /* 0x010fea0000000000 */
        /* <DEDUP_REMOVED lines=9> */
[----:B------:R-:W4:Y:S01]  /*7990*/  LDCU.64 UR6, c[0x4][0x78] ;  /* 0x01000f00ff0677ac */ /* 0x000f220008000a00 */
[----:B------:R-:W1:Y:S01]  /*79a0*/  LDC.64 R2, c[0x4][R3] ;  /* 0x0100000003027b82 */ /* 0x000e620000000a00 */
[----:B------:R-:W5:Y:S01]  /*79b0*/  LDCU.64 UR4, c[0x4][0x10] ;  /* 0x01000200ff0477ac */ /* 0x000f620008000a00 */
[----:B---3--:R-:W-:Y:S01]  /*79c0*/  MOV R5, UR9 ;  /* 0x0000000900057c02 */ /* 0x008fe20008000f00 */
[----:B------:R-:W-:Y:S01]  /*79d0*/  IMAD.U32 R4, RZ, RZ, UR8 ;  /* 0x00000008ff047e24 */ /* 0x000fe2000f8e00ff */
[----:B----4-:R-:W-:Y:S01]  /*79e0*/  MOV R7, UR7 ;  /* 0x0000000700077c02 */ /* 0x010fe20008000f00 */
[----:B------:R-:W-:Y:S01]  /*79f0*/  IMAD.U32 R6, RZ, RZ, UR6 ;  /* 0x00000006ff067e24 */ /* 0x000fe2000f8e00ff */
[----:B-----5:R-:W-:Y:S01]  /*7a00*/  MOV R11, UR5 ;  /* 0x00000005000b7c02 */ /* 0x020fe20008000f00 */
[----:B------:R-:W-:Y:S02]  /*7a10*/  IMAD.U32 R10, RZ, RZ, UR4 ;  /* 0x00000004ff0a7e24 */ /* 0x000fe4000f8e00ff */
[----:B------:R-:W-:Y:S07]  /*7a20*/  LEPC R20, `(.L_x_120) ;  /* 0x000000001014794e */ /* 0x000fee0000000000 */
[----:B-12---:R-:W-:Y:S05]  /*7a30*/  CALL.ABS.NOINC R2 ;  /* 0x0000000002007343 */ /* 0x006fea0003c00000 */
.L_x_120:
        /* <DEDUP_REMOVED lines=12> */
[----:B---3--:R-:W-:Y:S02]  /*7b00*/  LEA R62, R46, UR44, 0x3 ;  /* 0x0000002c2e3e7c11 */ /* 0x008fe4000f8e18ff */
[----:B------:R-:W1:Y:S02]  /*7b10*/  LDTM.x32 R4, tmem[UR4+0x40] ;  /* 0x00004004000479ee */ /* 0x000e6400082c0000 */
        /* <DEDUP_REMOVED lines=133> */
.L_x_122:
[----:B------:R-:W-:Y:S05]  /*8370*/  BSYNC.RECONVERGENT B0 ;  /* 0x0000000000007941 */ /* 0x000fea0003800200 */
.L_x_121:
        /* <DEDUP_REMOVED lines=21> */
.L_x_126:
[----:B------:R-:W-:Y:S05]  /*84d0*/  BSYNC B0 ;  /* 0x0000000000007941 */ /* 0x000fea0003800000 */
.L_x_125:
[----:B------:R-:W-:Y:S11]  /*84e0*/  ISETP.NE.AND P0, PT, R60, RZ, PT ;  /* 0x000000ff3c00720c */ /* 0x000ff60003f05270 */
[----:B------:R-:W-:Y:S02]  /*84f0*/  @!UPT UIADD3 URZ, UPT, UPT, URZ, URZ, URZ ;  /* 0x000000fffffff290 */ /* 0x000fe4000fffe0ff */
[----:B------:R4:W1:Y:S04]  /*8500*/  @P0 LDS.128 R48, [R3] ;  /* 0x0000000003300984 */ /* 0x0008680000000c00 */
[----:B------:R4:W1:Y:S04]  /*8510*/  @P0 LDS.128 R56, [R2+0x10] ;  /* 0x0000100002380984 */ /* 0x0008680000000c00 */
[----:B------:R4:W1:Y:S04]  /*8520*/  @P0 LDS.128 R64, [R0+0x20] ;  /* 0x0000200000400984 */ /* 0x0008680000000c00 */
[----:B------:R4:W1:Y:S02]  /*8530*/  @P0 LDS.128 R72, [R46+0x30] ;  /* 0x000030002e480984 */ /* 0x0008640000000c00 */
.L_x_124:
[----:B------:R-:W-:Y:S05]  /*8540*/  BSYNC B1 ;  /* 0x0000000000017941 */ /* 0x000fea0003800000 */
.L_x_123:
        /* <DEDUP_REMOVED lines=21> */
.L_x_128:
[----:B------:R-:W-:Y:S01]  /*86a0*/  ISETP.NE.AND P0, PT, R95, RZ, PT ;  /* 0x000000ff5f00720c */ /* 0x000fe20003f05270 */
[----:B------:R-:W-:Y:S05]  /*86b0*/  WARPSYNC.ALL ;  /* 0x0000000000007948 */ /* 0x000fea0003800000 */
[----:B------:R-:W-:Y:S01]  /*86c0*/  R2UR UR4, R39 ;  /* 0x00000000270472ca */ /* 0x000fe200000e0000 */
[--C-:B-1----:R-:W-:Y:S01]  /*86d0*/  HADD2.F32 R40, -RZ, R48.reuse.H0_H0 ;  /* 0x20000030ff287230 */ /* 0x102fe20000004100 */
[----:B------:R-:W-:Y:S01]  /*86e0*/  R2UR UR5, R99 ;  /* 0x00000000630572ca */ /* 0x000fe200000e0000 */
[----:B------:R-:W-:Y:S01]  /*86f0*/  HADD2.F32 R42, -RZ, R48.H1_H1 ;  /* 0x30000030ff2a7230 */ /* 0x000fe20000004100 */
[----:B------:R-:W-:Y:S01]  /*8700*/  BSSY.RECONVERGENT B0, `(.L_x_129) ;  /* 0x000008a000007945 */ /* 0x000fe20003800200 */
[--C-:B------:R-:W-:Y:S02]  /*8710*/  HADD2.F32 R43, -RZ, R49.reuse.H0_H0 ;  /* 0x20000031ff2b7230 */ /* 0x100fe40000004100 */
[----:B------:R-:W-:Y:S02]  /*8720*/  HADD2.F32 R44, -RZ, R49.H1_H1 ;  /* 0x30000031ff2c7230 */ /* 0x000fe40000004100 */
[--C-:B------:R-:W-:Y:S02]  /*8730*/  HADD2.F32 R45, -RZ, R50.reuse.H0_H0 ;  /* 0x20000032ff2d7230 */ /* 0x100fe40000004100 */
[----:B------:R-:W-:Y:S02]  /*8740*/  HADD2.F32 R46, -RZ, R50.H1_H1 ;  /* 0x30000032ff2e7230 */ /* 0x000fe40000004100 */
[----:B---3--:R-:W1:Y:S01]  /*8750*/  LDTM.x32 R4, tmem[UR4+0x60] ;  /* 0x00006004000479ee */ /* 0x008e6200082c0000 */
[----:B------:R-:W-:Y:S01]  /*8760*/  NOP ;  /* 0x0000000000007918 */ /* 0x000fe20000000000 */
[----:B------:R-:W-:Y:S01]  /*8770*/  UIADD3 UR4, UPT, UPT, UR5, 0xc0, URZ ;  /* 0x000000c005047890 */ /* 0x000fe2000fffe0ff */
[--C-:B------:R-:W-:Y:S02]  /*8780*/  HADD2.F32 R47, -RZ, R51.reuse.H0_H0 ;  /* 0x20000033ff2f7230 */ /* 0x100fe40000004100 */
[----:B------:R-:W-:Y:S01]  /*8790*/  HADD2.F32 R49, -RZ, R51.H1_H1 ;  /* 0x30000033ff317230 */ /* 0x000fe20000004100 */
[----:B------:R-:W-:Y:S01]  /*87a0*/  UPRMT UR4, UR47, 0x654, UR4 ;  /* 0x000006542f047896 */ /* 0x000fe20008000004 */
[--C-:B------:R-:W-:Y:S02]  /*87b0*/  HADD2.F32 R48, -RZ, R56.reuse.H0_H0 ;  /* 0x20000038ff307230 */ /* 0x100fe40000004100 */
[----:B------:R-:W-:Y:S02]  /*87c0*/  HADD2.F32 R51, -RZ, R56.H1_H1 ;  /* 0x30000038ff337230 */ /* 0x000fe40000004100 */
[--C-:B------:R-:W-:Y:S02]  /*87d0*/  HADD2.F32 R50, -RZ, R57.reuse.H0_H0 ;  /* 0x20000039ff327230 */ /* 0x100fe40000004100 */
[----:B------:R-:W-:Y:S02]  /*87e0*/  HADD2.F32 R52, -RZ, R57.H1_H1 ;  /* 0x30000039ff347230 */ /* 0x000fe40000004100 */
[----:B-1----:R-:W-:Y:S01]  /*87f0*/  SYNCS.ARRIVE.TRANS64.RED.A1T0 RZ, [UR4], RZ ;  /* 0x000000ffffff79a7 */ /* 0x002fe20008100404 */
[--C-:B------:R-:W-:Y:S02]  /*8800*/  HADD2.F32 R53, -RZ, R58.reuse.H0_H0 ;  /* 0x2000003aff357230 */ /* 0x100fe40000004100 */
[----:B------:R-:W-:Y:S02]  /*8810*/  HADD2.F32 R54, -RZ, R58.H1_H1 ;  /* 0x3000003aff367230 */ /* 0x000fe40000004100 */
[--C-:B------:R-:W-:Y:S02]  /*8820*/  HADD2.F32 R55, -RZ, R59.reuse.H0_H0 ;  /* 0x2000003bff377230 */ /* 0x100fe40000004100 */
[----:B------:R-:W-:Y:S02]  /*8830*/  HADD2.F32 R56, -RZ, R59.H1_H1 ;  /* 0x3000003bff387230 */ /* 0x000fe40000004100 */
[C---:B------:R-:W-:Y:S01]  /*8840*/  FMUL R4, R38.reuse, R4 ;  /* 0x0000000426047220 */ /* 0x040fe20000400000 */
[C---:B------:R-:W-:Y:S01]  /*8850*/  FMUL R5, R38.reuse, R5 ;  /* 0x0000000526057220 */ /* 0x040fe20000400000 */
[C---:B------:R-:W-:Y:S01]  /*8860*/  FMUL R6, R38.reuse, R6 ;  /* 0x0000000626067220 */ /* 0x040fe20000400000 */
[C---:B------:R-:W-:Y:S01]  /*8870*/  FMUL R7, R38.reuse, R7 ;  /* 0x0000000726077220 */ /* 0x040fe20000400000 */
[C---:B------:R-:W-:Y:S01]  /*8880*/  FFMA R4, R41.reuse, R40, R4 ;  /* 0x0000002829047223 */ /* 0x040fe20000000004 */
[C---:B------:R-:W-:Y:S01]  /*8890*/  FFMA R5, R41.reuse, R42, R5 ;  /* 0x0000002a29057223 */ /* 0x040fe20000000005 */
[C---:B------:R-:W-:Y:S01]  /*88a0*/  FFMA R6, R41.reuse, R43, R6 ;  /* 0x0000002b29067223 */ /* 0x040fe20000000006 */
[----:B------:R-:W-:Y:S01]  /*88b0*/  FFMA R7, R41, R44, R7 ;  /* 0x0000002c29077223 */ /* 0x000fe20000000007 */
[C---:B------:R-:W-:Y:S01]  /*88c0*/  FMUL R8, R38.reuse, R8 ;  /* 0x0000000826087220 */ /* 0x040fe20000400000 */
[C---:B------:R-:W-:Y:S01]  /*88d0*/  FMUL R9, R38.reuse, R9 ;  /* 0x0000000926097220 */ /* 0x040fe20000400000 */
[----:B------:R-:W-:Y:S01]  /*88e0*/  F2FP.F16.F32.PACK_AB R100, R5, R4 ;  /* 0x000000040564723e */ /* 0x000fe200000000ff */
[C---:B------:R-:W-:Y:S01]  /*88f0*/  FMUL R0, R38.reuse, R10 ;  /* 0x0000000a26007220 */ /* 0x040fe20000400000 */
[----:B------:R-:W-:Y:S01]  /*8900*/  F2FP.F16.F32.PACK_AB R101, R7, R6 ;  /* 0x000000060765723e */ /* 0x000fe200000000ff */
[C---:B------:R-:W-:Y:S01]  /*8910*/  FFMA R8, R41.reuse, R45, R8 ;  /* 0x0000002d29087223 */ /* 0x040fe20000000008 */
[C---:B------:R-:W-:Y:S01]  /*8920*/  FFMA R9, R41.reuse, R46, R9 ;  /* 0x0000002e29097223 */ /* 0x040fe20000000009 */
[----:B------:R-:W-:Y:S01]  /*8930*/  FFMA R0, R41, R47, R0 ;  /* 0x0000002f29007223 */ /* 0x000fe20000000000 */
[C---:B------:R-:W-:Y:S01]  /*8940*/  FMUL R2, R38.reuse, R11 ;  /* 0x0000000b26027220 */ /* 0x040fe20000400000 */
[C---:B------:R-:W-:Y:S01]  /*8950*/  FMUL R3, R38.reuse, R12 ;  /* 0x0000000c26037220 */ /* 0x040fe20000400000 */
[C---:B------:R-:W-:Y:S01]  /*8960*/  FMUL R10, R38.reuse, R13 ;  /* 0x0000000d260a7220 */ /* 0x040fe20000400000 */
[----:B------:R-:W-:Y:S01]  /*8970*/  F2FP.F16.F32.PACK_AB R102, R9, R8 ;  /* 0x000000080966723e */ /* 0x000fe200000000ff */
[C---:B------:R-:W-:Y:S01]  /*8980*/  FFMA R2, R41.reuse, R49, R2 ;  /* 0x0000003129027223 */ /* 0x040fe20000000002 */
[C---:B------:R-:W-:Y:S01]  /*8990*/  FFMA R3, R41.reuse, R48, R3 ;  /* 0x0000003029037223 */ /* 0x040fe20000000003 */
[C---:B------:R-:W-:Y:S01]  /*89a0*/  FFMA R10, R41.reuse, R51, R10 ;  /* 0x00000033290a7223 */ /* 0x040fe2000000000a */
[C---:B------:R-:W-:Y:S01]  /*89b0*/  FMUL R11, R38.reuse, R14 ;  /* 0x0000000e260b7220 */ /* 0x040fe20000400000 */
[C---:B------:R-:W-:Y:S01]  /*89c0*/  FMUL R15, R38.reuse, R15 ;  /* 0x0000000f260f7220 */ /* 0x040fe20000400000 */
[C---:B------:R-:W-:Y:S01]  /*89d0*/  FMUL R12, R38.reuse, R16 ;  /* 0x00000010260c7220 */ /* 0x040fe20000400000 */
[C---:B------:R-:W-:Y:S01]  /*89e0*/  FMUL R13, R38.reuse, R17 ;  /* 0x00000011260d7220 */ /* 0x040fe20000400000 */
[C---:B------:R-:W-:Y:S01]  /*89f0*/  FFMA R11, R41.reuse, R50, R11 ;  /* 0x00000032290b7223 */ /* 0x040fe2000000000b */
[C---:B------:R-:W-:Y:S01]  /*8a00*/  FMUL R14, R38.reuse, R18 ;  /* 0x00000012260e7220 */ /* 0x040fe20000400000 */
[C---:B------:R-:W-:Y:S01]  /*8a10*/  FFMA R15, R41.reuse, R52, R15 ;  /* 0x00000034290f7223 */ /* 0x040fe2000000000f */
[--C-:B------:R-:W-:Y:S02]  /*8a20*/  HADD2.F32 R57, -RZ, R64.reuse.H0_H0 ;  /* 0x20000040ff397230 */ /* 0x100fe40000004100 */
[----:B------:R-:W-:Y:S01]  /*8a30*/  FMUL R19, R38, R19 ;  /* 0x0000001326137220 */ /* 0x000fe20000400000 */
[----:B------:R-:W-:Y:S01]  /*8a40*/  F2FP.F16.F32.PACK_AB R103, R2, R0 ;  /* 0x000000000267723e */ /* 0x000fe200000000ff */
[C---:B------:R-:W-:Y:S01]  /*8a50*/  FFMA R12, R41.reuse, R53, R12 ;  /* 0x00000035290c7223 */ /* 0x040fe2000000000c */
[----:B------:R-:W-:Y:S02]  /*8a60*/  HADD2.F32 R58, -RZ, R64.H1_H1 ;  /* 0x30000040ff3a7230 */ /* 0x000fe40000004100 */
[C---:B------:R-:W-:Y:S01]  /*8a70*/  FMUL R16, R38.reuse, R20 ;  /* 0x0000001426107220 */ /* 0x040fe20000400000 */
[C---:B------:R-:W-:Y:S01]  /*8a80*/  FFMA R13, R41.reuse, R54, R13 ;  /* 0x00000036290d7223 */ /* 0x040fe2000000000d */
[----:B------:R1:W-:Y:S01]  /*8a90*/  STS.128 [R93+0x6000], R100 ;  /* 0x006000645d007388 */ /* 0x0003e20000000c00 */
[--C-:B------:R-:W-:Y:S02]  /*8aa0*/  HADD2.F32 R59, -RZ, R65.reuse.H0_H0 ;  /* 0x20000041ff3b7230 */ /* 0x100fe40000004100 */
[C---:B------:R-:W-:Y:S01]  /*8ab0*/  FMUL R17, R38.reuse, R21 ;  /* 0x0000001526117220 */ /* 0x040fe20000400000 */
[C---:B------:R-:W-:Y:S01]  /*8ac0*/  FFMA R14, R41.reuse, R55, R14 ;  /* 0x00000037290e7223 */ /* 0x040fe2000000000e */
[----:B------:R-:W-:Y:S02]  /*8ad0*/  HADD2.F32 R60, -RZ, R65.H1_H1 ;  /* 0x30000041ff3c7230 */ /* 0x000fe40000004100 */
[C---:B------:R-:W-:Y:S01]  /*8ae0*/  FMUL R18, R38.reuse, R22 ;  /* 0x0000001626127220 */ /* 0x040fe20000400000 */
[C---:B------:R-:W-:Y:S01]  /*8af0*/  FFMA R19, R41.reuse, R56, R19 ;  /* 0x0000003829137223 */ /* 0x040fe20000000013 */
        /* <DEDUP_REMOVED lines=13> */
[----:B------:R-:W-:Y:S01]  /*8bd0*/  FMUL R27, R38, R27 ;  /* 0x0000001b261b7220 */ /* 0x000fe20000400000 */
[----:B------:R-:W-:Y:S01]  /*8be0*/  F2FP.F16.F32.PACK_AB R104, R10, R3 ;  /* 0x000000030a68723e */ /* 0x000fe200000000ff */
[----:B------:R-:W-:Y:S01]  /*8bf0*/  FFMA R20, R41, R61, R20 ;  /* 0x0000003d29147223 */ /* 0x000fe20000000014 */
[----:B------:R-:W-:Y:S01]  /*8c00*/  F2FP.F16.F32.PACK_AB R105, R15, R11 ;  /* 0x0000000b0f69723e */ /* 0x000fe200000000ff */
[----:B------:R-:W-:Y:S01]  /*8c10*/  HADD2.F32 R66, -RZ, R72.H1_H1 ;  /* 0x30000048ff427230 */ /* 0x000fe20000004100 */
[----:B------:R-:W-:Y:S01]  /*8c20*/  F2FP.F16.F32.PACK_AB R106, R13, R12 ;  /* 0x0000000c0d6a723e */ /* 0x000fe200000000ff */
[C---:B------:R-:W-:Y:S01]  /*8c30*/  FMUL R24, R38.reuse, R28 ;  /* 0x0000001c26187220 */ /* 0x040fe20000400000 */
[----:B------:R-:W-:Y:S01]  /*8c40*/  F2FP.F16.F32.PACK_AB R107, R19, R14 ;  /* 0x0000000e136b723e */ /* 0x000fe200000000ff */
[C---:B------:R-:W-:Y:S01]  /*8c50*/  FFMA R21, R41.reuse, R62, R21 ;  /* 0x0000003e29157223 */ /* 0x040fe20000000015 */
[--C-:B------:R-:W-:Y:S02]  /*8c60*/  HADD2.F32 R67, -RZ, R73.reuse.H0_H0 ;  /* 0x20000049ff437230 */ /* 0x100fe40000004100 */
[C---:B------:R-:W-:Y:S01]  /*8c70*/  FMUL R25, R38.reuse, R29 ;  /* 0x0000001d26197220 */ /* 0x040fe20000400000 */
[C---:B------:R-:W-:Y:S01]  /*8c80*/  FFMA R22, R41.reuse, R63, R22 ;  /* 0x0000003f29167223 */ /* 0x040fe20000000016 */
[----:B------:R1:W-:Y:S01]  /*8c90*/  STS.128 [R92+0x6010], R104 ;  /* 0x006010685c007388 */ /* 0x0003e20000000c00 */
        /* <DEDUP_REMOVED lines=48> */
.L_x_130:
[----:B------:R-:W-:Y:S05]  /*8fa0*/  BSYNC.RECONVERGENT B0 ;  /* 0x0000000000007941 */ /* 0x000fea0003800200 */
.L_x_129:
[----:B------:R-:W-:Y:S01]  /*8fb0*/  BAR.SYNC.DEFER_BLOCKING 0x1, 0x80 ;  /* 0x0042000000007b1d */ /* 0x000fe20000010000 */
[----:B------:R-:W-:Y:S01]  /*8fc0*/  UISETP.NE.AND UP0, UPT, UR52, -0x4, UPT ;  /* 0xfffffffc3400788c */ /* 0x000fe2000bf05270 */
[----:B------:R-:W-:Y:S08]  /*8fd0*/  IADD3 R0, PT, PT, R36, 0x1, RZ ;  /* 0x0000000124007810 */ /* 0x000ff00007ffe0ff */
[----:B------:R-:W-:Y:S05]  /*8fe0*/  BRA.U !UP0, `(.L_x_131) ;  /* 0x0000000108287547 */ /* 0x000fea000b800000 */
[----:B------:R-:W-:Y:S01]  /*8ff0*/  ISETP.NE.AND P0, PT, R98, RZ, PT ;  /* 0x000000ff6200720c */ /* 0x000fe20003f05270 */
[----:B------:R-:W-:Y:S01]  /*9000*/  IMAD.U32 R3, RZ, RZ, UR46 ;  /* 0x0000002eff037e24 */ /* 0x000fe2000f8e00ff */
[----:B------:R-:W-:Y:S01]  /*9010*/  UIADD3 UR4, UPT, UPT, UR46, 0x1, URZ ;  /* 0x000000012e047890 */ /* 0x000fe2000fffe0ff */
[----:B------:R-:W-:Y:S03]  /*9020*/  IMAD.U32 R2, RZ, RZ, UR47 ;  /* 0x0000002fff027e24 */ /* 0x000fe6000f8e00ff */
[----:B------:R-:W-:Y:S04]  /*9030*/  UISETP.NE.AND UP0, UPT, UR4, 0x4, UPT ;  /* 0x000000040400788c */ /* 0x000fe8000bf05270 */
[----:B------:R-:W-:Y:S03]  /*9040*/  USEL UR46, UR4, URZ, UP0 ;  /* 0x000000ff042e7287 */ /* 0x000fe60008000000 */
[----:B------:R-:W-:Y:S05]  /*9050*/  @P0 LEA R3, R3, UR44, 0x3 ;  /* 0x0000002c03030c11 */ /* 0x000fea000f8e18ff */
[----:B------:R-:W-:Y:S05]  /*9060*/  @P0 VIADD R3, R3, 0x50 ;  /* 0x0000005003030836 */ /* 0x000fea0000000000 */
[----:B------:R-:W-:Y:S04]  /*9070*/  @P0 PRMT R2, R2, 0x654, R3 ;  /* 0x0000065402020816 */ /* 0x000fe80000000003 */
[----:B------:R3:W-:Y:S03]  /*9080*/  @P0 SYNCS.ARRIVE.TRANS64.RED.A1T0 RZ, [R2+URZ], RZ ;  /* 0x000000ff02ff09a7 */ /* 0x0007e600081004ff */
.L_x_131:
[----:B------:R-:W-:Y:S01]  /*9090*/  R2UR UR4, R82 ;  /* 0x00000000520472ca */ /* 0x000fe200000e0000 */
[----:B------:R-:W-:Y:S01]  /*90a0*/  UISETP.NE.AND UP0, UPT, UR62, URZ, UPT ;  /* 0x000000ff3e00728c */ /* 0x000fe2000bf05270 */
[----:B------:R-:W-:Y:S01]  /*90b0*/  ISETP.NE.AND P0, PT, R86, 0x2, PT ;  /* 0x000000025600780c */ /* 0x000fe20003f05270 */
[----:B------:R-:W-:Y:S01]  /*90c0*/  UIADD3 UR20, UPT, UPT, UR37, UR63, URZ ;  /* 0x0000003f25147290 */ /* 0x000fe2000fffe0ff */
[----:B------:R-:W-:Y:S01]  /*90d0*/  ISETP.NE.AND P1, PT, R0, 0x4, PT ;  /* 0x000000040000780c */ /* 0x000fe20003f25270 */
[----:B------:R-:W-:Y:S01]  /*90e0*/  UIADD3 UR52, UPT, UPT, UR52, 0x4, URZ ;  /* 0x0000000434347890 */ /* 0x000fe2000fffe0ff */
[----:B------:R-:W-:Y:S01]  /*90f0*/  SEL R3, RZ, 0x1, P0 ;  /* 0x00000001ff037807 */ /* 0x000fe20000000000 */
[----:B------:R-:W-:Y:S01]  /*9100*/  UMOV UR36, UR61 ;  /* 0x0000003d00247c82 */ /* 0x000fe20008000000 */
[----:B---3--:R-:W-:Y:S02]  /*9110*/  SEL R2, RZ, 0x1, P1 ;  /* 0x00000001ff027807 */ /* 0x008fe40000800000 */
[----:B------:R-:W-:Y:S02]  /*9120*/  LOP3.LUT R88, R88, R3, RZ, 0x3c, !PT ;  /* 0x0000000358587212 */ /* 0x000fe400078e3cff */
[----:B------:R-:W-:Y:S01]  /*9130*/  LOP3.LUT R89, R89, R2, RZ, 0x3c, !PT ;  /* 0x0000000259597212 */ /* 0x000fe200078e3cff */
[----:B------:R-:W-:Y:S01]  /*9140*/  UIADD3 UR16, UPT, UPT, UR38, UR4, URZ ;  /* 0x0000000426107290 */ /* 0x000fe2000fffe0ff */
[----:B------:R-:W-:Y:S02]  /*9150*/  SEL R86, R86, RZ, P0 ;  /* 0x000000ff56567207 */ /* 0x000fe40000000000 */
[----:B------:R-:W-:Y:S01]  /*9160*/  SEL R36, R0, RZ, P1 ;  /* 0x000000ff00247207 */ /* 0x000fe20000800000 */
[----:B------:R-:W-:Y:S08]  /*9170*/  BRA.U UP0, `(.L_x_132) ;  /* 0xffffffbd00dc7547 */ /* 0x000ff0000b83ffff */
[----:B------:R-:W-:-:S13]  /*9180*/  R2UR UR4, R83 ;  /* 0x00000000530472ca */ /* 0x000fda00000e0000 */
[----:B------:R-:W-:-:S09]  /*9190*/  UISETP.NE.AND UP0, UPT, UR4, URZ, UPT ;  /* 0x000000ff0400728c */ /* 0x000fd2000bf05270 */
[----:B------:R-:W-:Y:S05]  /*91a0*/  BRA.U !UP0, `(.L_x_133) ;  /* 0x0000000108487547 */ /* 0x000fea000b800000 */
[----:B------:R-:W3:Y:S02]  /*91b0*/  LDCU.64 UR4, c[0x0][0x890] ;  /* 0x00011200ff0477ac */ /* 0x000ee40008000a00 */
[----:B---3--:R-:W-:-:S04]  /*91c0*/  UISETP.NE.U32.AND UP0, UPT, UR4, URZ, UPT ;  /* 0x000000ff0400728c */ /* 0x008fc8000bf05070 */
[----:B------:R-:W-:-:S09]  /*91d0*/  UISETP.NE.AND.EX UP0, UPT, UR5, URZ, UPT, UP0 ;  /* 0x000000ff0500728c */ /* 0x000fd2000bf05300 */
[----:B------:R-:W-:Y:S05]  /*91e0*/  BRA.U UP0, `(.L_x_134) ;  /* 0x00000001000c7547 */ /* 0x000fea000b800000 */
[----:B------:R-:W-:-:S13]  /*91f0*/  FSETP.NEU.AND P0, PT, R41, RZ, PT ;  /* 0x000000ff2900720b */ /* 0x000fda0003f0d000 */
[----:B------:R-:W-:Y:S05]  /*9200*/  @!P0 EXIT ;  /* 0x000000000000894d */ /* 0x000fea0003800000 */
[----:B------:R-:W-:Y:S05]  /*9210*/  BRA `(.L_x_133) ;  /* 0x00000000002c7947 */ /* 0x000fea0003800000 */
.L_x_134:
[----:B------:R-:W-:Y:S01]  /*9220*/  ISETP.NE.AND P0, PT, R85, RZ, PT ;  /* 0x000000ff5500720c */ /* 0x000fe20003f05270 */
[----:B------:R-:W-:-:S12]  /*9230*/  BSSY.RECONVERGENT B0, `(.L_x_133) ;  /* 0x0000009000007945 */ /* 0x000fd80003800200 */
[----:B------:R-:W-:Y:S05]  /*9240*/  @P0 BRA `(.L_x_135) ;  /* 0x0000000000140947 */ /* 0x000fea0003800000 */
[----:B------:R-:W3:Y:S02]  /*9250*/  LDCU.64 UR4, c[0x0][0x888] ;  /* 0x00011100ff0477ac */ /* 0x000ee40008000a00 */
[----:B---3--:R-:W-:-:S04]  /*9260*/  ISETP.NE.U32.AND P0, PT, RZ, UR4, PT ;  /* 0x00000004ff007c0c */ /* 0x008fc8000bf05070 */
[----:B------:R-:W-:-:S13]  /*9270*/  ISETP.NE.AND.EX P0, PT, RZ, UR5, PT, P0 ;  /* 0x00000005ff007c0c */ /* 0x000fda000bf05300 */
[----:B------:R-:W-:Y:S05]  /*9280*/  @!P0 EXIT ;  /* 0x000000000000894d */ /* 0x000fea0003800000 */
[----:B------:R-:W-:Y:S05]  /*9290*/  BRA `(.L_x_136) ;  /* 0x0000000000087947 */ /* 0x000fea0003800000 */
.L_x_135:
[----:B------:R-:W-:-:S13]  /*92a0*/  FSETP.NEU.AND P0, PT, R41, RZ, PT ;  /* 0x000000ff2900720b */ /* 0x000fda0003f0d000 */
[----:B------:R-:W-:Y:S05]  /*92b0*/  @!P0 EXIT ;  /* 0x000000000000894d */ /* 0x000fea0003800000 */
.L_x_136:
[----:B------:R-:W-:Y:S05]  /*92c0*/  BSYNC.RECONVERGENT B0 ;  /* 0x0000000000007941 */ /* 0x000fea0003800200 */
.L_x_133:
[----:B------:R-:W-:Y:S01]  /*92d0*/  ULEA UR4, UR46, UR44, 0x3 ;  /* 0x0000002c2e047291 */ /* 0x000fe2000f8e18ff */
[----:B------:R-:W-:-:S04]  /*92e0*/  DEPBAR.LE SB0, 0x0 ;  /* 0x000080000000791a */ /* 0x000fc80000000000 */
[----:B------:R-:W-:-:S04]  /*92f0*/  UIADD3 UR4, UPT, UPT, UR4, 0x50, URZ ;  /* 0x0000005004047890 */ /* 0x000fc8000fffe0ff */
[----:B------:R-:W-:-:S09]  /*9300*/  UPRMT UR4, UR47, 0x654, UR4 ;  /* 0x000006542f047896 */ /* 0x000fd20008000004 */
[----:B------:R-:W-:Y:S01]  /*9310*/  SYNCS.ARRIVE.TRANS64.RED.A1T0 RZ, [UR4], RZ ;  /* 0x000000ffffff79a7 */ /* 0x000fe20008100404 */
[----:B------:R-:W-:Y:S05]  /*9320*/  EXIT ;  /* 0x000000000000794d */ /* 0x000fea0003800000 */
.L_x_24:
[----:B--2---:R2:W3:Y:S02]  /*9330*/  SYNCS.PHASECHK.TRANS64.TRYWAIT P0, [R3+URZ+0xf0], R2 ;  /* 0x0000f002030075a7 */ /* 0x0044e400080011ff */
[----:B---3--:R-:W-:Y:S05]  /*9340*/  @!P0 NANOSLEEP.SYNCS 0x989680 ;  /* 0x009896800000895d */ /* 0x008fea0003900000 */
[----:B------:R-:W3:Y:S02]  /*9350*/  @!P0 SYNCS.PHASECHK.TRANS64 P0, [R3+URZ+0xf0], R2 ;  /* 0x0000f002030085a7 */ /* 0x000ee400080010ff */
[----:B---3--:R-:W-:Y:S05]  /*9360*/  @!P0 BRA `(.L_x_24) ;  /* 0xfffffffc00f08947 */ /* 0x008fea000383ffff */
[----:B------:R-:W-:Y:S05]  /*9370*/  BRA `(.L_x_137) ;  /* 0xffffff8400447947 */ /* 0x000fea000383ffff */
.L_x_27:
[----:B-1----:R-:W-:-:S07]  /*9380*/  MOV R0, UR33 ;  /* 0x0000002100007c02 */ /* 0x002fce0008000f00 */
.L_x_138:
[----:B-1----:R1:W2:Y:S02]  /*9390*/  SYNCS.PHASECHK.TRANS64.TRYWAIT P0, [R0+URZ+0x18], R3 ;  /* 0x00001803000075a7 */ /* 0x0022a400080011ff */
[----:B--2---:R-:W-:Y:S05]  /*93a0*/  @!P0 NANOSLEEP.SYNCS 0x989680 ;  /* 0x009896800000895d */ /* 0x004fea0003900000 */
[----:B------:R-:W2:Y:S02]  /*93b0*/  @!P0 SYNCS.PHASECHK.TRANS64 P0, [R0+URZ+0x18], R3 ;  /* 0x00001803000085a7 */ /* 0x000ea400080010ff */
[----:B--2---:R-:W-:Y:S05]  /*93c0*/  @!P0 BRA `(.L_x_138) ;  /* 0xfffffffc00f08947 */ /* 0x004fea000383ffff */
[----:B------:R-:W-:Y:S05]  /*93d0*/  BRA `(.L_x_26) ;  /* 0xffffff84008c7947 */ /* 0x000fea000383ffff */
.L_x_34:
[----:B-1----:R-:W-:-:S07]  /*93e0*/  MOV R0, UR17 ;  /* 0x0000001100007c02 */ /* 0x002fce0008000f00 */
.L_x_139:
[----:B-1----:R1:W2:Y:S02]  /*93f0*/  SYNCS.PHASECHK.TRANS64.TRYWAIT P0, [R0+URZ+0x18], R3 ;  /* 0x00001803000075a7 */ /* 0x0022a400080011ff */
[----:B--2---:R-:W-:Y:S05]  /*9400*/  @!P0 NANOSLEEP.SYNCS 0x989680 ;  /* 0x009896800000895d */ /* 0x004fea0003900000 */
[----:B------:R-:W2:Y:S02]  /*9410*/  @!P0 SYNCS.PHASECHK.TRANS64 P0, [R0+URZ+0x18], R3 ;  /* 0x00001803000085a7 */ /* 0x000ea400080010ff */
[----:B--2---:R-:W-:Y:S05]  /*9420*/  @!P0 BRA `(.L_x_139) ;  /* 0xfffffffc00f08947 */ /* 0x004fea000383ffff */
[----:B------:R-:W-:Y:S05]  /*9430*/  BRA `(.L_x_33) ;  /* 0xffffff8800487947 */ /* 0x000fea000383ffff */
.L_x_39:
[----:B-1----:R1:W2:Y:S02]  /*9440*/  SYNCS.PHASECHK.TRANS64.TRYWAIT P0, [R3+URZ+0x80], R0 ;  /* 0x00008000030075a7 */ /* 0x0022a400080011ff */
[----:B--2---:R-:W-:Y:S05]  /*9450*/  @!P0 NANOSLEEP.SYNCS 0x989680 ;  /* 0x009896800000895d */ /* 0x004fea0003900000 */
[----:B------:R-:W2:Y:S02]  /*9460*/  @!P0 SYNCS.PHASECHK.TRANS64 P0, [R3+URZ+0x80], R0 ;  /* 0x00008000030085a7 */ /* 0x000ea400080010ff */
[----:B--2---:R-:W-:Y:S05]  /*9470*/  @!P0 BRA `(.L_x_39) ;  /* 0xfffffffc00f08947 */ /* 0x004fea000383ffff */
[----:B------:R-:W-:Y:S05]  /*9480*/  BRA `(.L_x_140) ;  /* 0xffffff8800ec7947 */ /* 0x000fea000383ffff */
.L_x_43:
[----:B-1----:R-:W-:-:S07]  /*9490*/  MOV R0, UR4 ;  /* 0x0000000400007c02 */ /* 0x002fce0008000f00 */
.L_x_141:
[----:B-1----:R1:W2:Y:S02]  /*94a0*/  SYNCS.PHASECHK.TRANS64.TRYWAIT P0, [R0+URZ], R3 ;  /* 0x00000003000075a7 */ /* 0x0022a400080011ff */
[----:B--2---:R-:W-:Y:S05]  /*94b0*/  @!P0 NANOSLEEP.SYNCS 0x989680 ;  /* 0x009896800000895d */ /* 0x004fea0003900000 */
[----:B------:R-:W2:Y:S02]  /*94c0*/  @!P0 SYNCS.PHASECHK.TRANS64 P0, [R0+URZ], R3 ;  /* 0x00000003000085a7 */ /* 0x000ea400080010ff */
[----:B--2---:R-:W-:Y:S05]  /*94d0*/  @!P0 BRA `(.L_x_141) ;  /* 0xfffffffc00f08947 */ /* 0x004fea000383ffff */
[----:B------:R-:W-:Y:S05]  /*94e0*/  BRA `(.L_x_142) ;  /* 0xffffff9000947947 */ /* 0x000fea000383ffff */
.L_x_44:
[----:B------:R-:W-:-:S07]  /*94f0*/  MOV R0, UR5 ;  /* 0x0000000500007c02 */ /* 0x000fce0008000f00 */
.L_x_143:
[----:B-1----:R1:W2:Y:S02]  /*9500*/  SYNCS.PHASECHK.TRANS64.TRYWAIT P0, [R0+URZ], R3 ;  /* 0x00000003000075a7 */ /* 0x0022a400080011ff */
[----:B--2---:R-:W-:Y:S05]  /*9510*/  @!P0 NANOSLEEP.SYNCS 0x989680 ;  /* 0x009896800000895d */ /* 0x004fea0003900000 */
[----:B------:R-:W2:Y:S02]  /*9520*/  @!P0 SYNCS.PHASECHK.TRANS64 P0, [R0+URZ], R3 ;  /* 0x00000003000085a7 */ /* 0x000ea400080010ff */
[----:B--2---:R-:W-:Y:S05]  /*9530*/  @!P0 BRA `(.L_x_143) ;  /* 0xfffffffc00f08947 */ /* 0x004fea000383ffff */
[----:B------:R-:W-:Y:S05]  /*9540*/  BRA `(.L_x_144) ;  /* 0xffffff9000a07947 */ /* 0x000fea000383ffff */
.L_x_47:
[----:B-1----:R1:W2:Y:S02]  /*9550*/  SYNCS.PHASECHK.TRANS64.TRYWAIT P0, [R2+URZ+0xe0], R5 ;  /* 0x0000e005020075a7 */ /* 0x0022a400080011ff */
[----:B--2---:R-:W-:Y:S05]  /*9560*/  @!P0 NANOSLEEP.SYNCS 0x989680 ;  /* 0x009896800000895d */ /* 0x004fea0003900000 */
[----:B------:R-:W2:Y:S02]  /*9570*/  @!P0 SYNCS.PHASECHK.TRANS64 P0, [R2+URZ+0xe0], R5 ;  /* 0x0000e005020085a7 */ /* 0x000ea400080010ff */
[----:B--2---:R-:W-:Y:S05]  /*9580*/  @!P0 BRA `(.L_x_47) ;  /* 0xfffffffc00f08947 */ /* 0x004fea000383ffff */
[----:B------:R-:W-:Y:S05]  /*9590*/  BRA `(.L_x_145) ;  /* 0xffffff9000fc7947 */ /* 0x000fea000383ffff */
.L_x_48:
[----:B------:R-:W-:-:S07]  /*95a0*/  MOV R2, UR4 ;  /* 0x0000000400027c02 */ /* 0x000fce0008000f00 */
.L_x_146:
[----:B-1----:R1:W2:Y:S02]  /*95b0*/  SYNCS.PHASECHK.TRANS64.TRYWAIT P0, [R2+URZ+0x90], R5 ;  /* 0x00009005020075a7 */ /* 0x0022a400080011ff */
[----:B--2---:R-:W-:Y:S05]  /*95c0*/  @!P0 NANOSLEEP.SYNCS 0x989680 ;  /* 0x009896800000895d */ /* 0x004fea0003900000 */
[----:B------:R-:W2:Y:S02]  /*95d0*/  @!P0 SYNCS.PHASECHK.TRANS64 P0, [R2+URZ+0x90], R5 ;  /* 0x00009005020085a7 */ /* 0x000ea400080010ff */
[----:B--2---:R-:W-:Y:S05]  /*95e0*/  @!P0 BRA `(.L_x_146) ;  /* 0xfffffffc00f08947 */ /* 0x004fea000383ffff */
[----:B------:R-:W-:Y:S05]  /*95f0*/  BRA `(.L_x_147) ;  /* 0xffffff94000c7947 */ /* 0x000fea000383ffff */
.L_x_49:
[----:B-1----:R1:W2:Y:S02]  /*9600*/  SYNCS.PHASECHK.TRANS64.TRYWAIT P1, [R2+URZ+0x80], R5 ;  /* 0x00008005020075a7 */ /* 0x0022a400080211ff */
[----:B--2---:R-:W-:Y:S05]  /*9610*/  @!P1 NANOSLEEP.SYNCS 0x989680 ;  /* 0x009896800000995d */ /* 0x004fea0003900000 */
[----:B------:R-:W2:Y:S02]  /*9620*/  @!P1 SYNCS.PHASECHK.TRANS64 P1, [R2+URZ+0x80], R5 ;  /* 0x00008005020095a7 */ /* 0x000ea400080210ff */
[----:B--2---:R-:W-:Y:S05]  /*9630*/  @!P1 BRA `(.L_x_49) ;  /* 0xfffffffc00f09947 */ /* 0x004fea000383ffff */
[----:B------:R-:W-:Y:S05]  /*9640*/  BRA `(.L_x_148) ;  /* 0xffffff94003c7947 */ /* 0x000fea000383ffff */
.L_x_52:
[----:B------:R-:W-:-:S07]  /*9650*/  MOV R0, UR4 ;  /* 0x0000000400007c02 */ /* 0x000fce0008000f00 */
.L_x_149:
[----:B-1----:R1:W2:Y:S02]  /*9660*/  SYNCS.PHASECHK.TRANS64.TRYWAIT P0, [R0+URZ+0x90], R3 ;  /* 0x00009003000075a7 */ /* 0x0022a400080011ff */
[----:B--2---:R-:W-:Y:S05]  /*9670*/  @!P0 NANOSLEEP.SYNCS 0x989680 ;  /* 0x009896800000895d */ /* 0x004fea0003900000 */
[----:B------:R-:W2:Y:S02]  /*9680*/  @!P0 SYNCS.PHASECHK.TRANS64 P0, [R0+URZ+0x90], R3 ;  /* 0x00009003000085a7 */ /* 0x000ea400080010ff */
[----:B--2---:R-:W-:Y:S05]  /*9690*/  @!P0 BRA `(.L_x_149) ;  /* 0xfffffffc00f08947 */ /* 0x004fea000383ffff */
[----:B------:R-:W-:Y:S05]  /*96a0*/  BRA `(.L_x_51) ;  /* 0xffffff9400907947 */ /* 0x000fea000383ffff */
.L_x_59:
[----:B-1----:R1:W2:Y:S02]  /*96b0*/  SYNCS.PHASECHK.TRANS64.TRYWAIT P1, [R0+URZ+0x80], R5 ;  /* 0x00008005000075a7 */ /* 0x0022a400080211ff */
[----:B--2---:R-:W-:Y:S05]  /*96c0*/  @!P1 NANOSLEEP.SYNCS 0x989680 ;  /* 0x009896800000995d */ /* 0x004fea0003900000 */
[----:B------:R-:W2:Y:S02]  /*96d0*/  @!P1 SYNCS.PHASECHK.TRANS64 P1, [R0+URZ+0x80], R5 ;  /* 0x00008005000095a7 */ /* 0x000ea400080210ff */
[----:B--2---:R-:W-:Y:S05]  /*96e0*/  @!P1 BRA `(.L_x_59) ;  /* 0xfffffffc00f09947 */ /* 0x004fea000383ffff */
[----:B------:R-:W-:Y:S05]  /*96f0*/  BRA `(.L_x_150) ;  /* 0xffffff9c00047947 */ /* 0x000fea000383ffff */
.L_x_60:
[----:B------:R-:W-:-:S07]  /*9700*/  MOV R3, UR30 ;  /* 0x0000001e00037c02 */ /* 0x000fce0008000f00 */
.L_x_151:
[----:B-1----:R1:W2:Y:S02]  /*9710*/  SYNCS.PHASECHK.TRANS64.TRYWAIT P0, [R3+URZ+0xc0], R0 ;  /* 0x0000c000030075a7 */ /* 0x0022a400080011ff */
[----:B--2---:R-:W-:Y:S05]  /*9720*/  @!P0 NANOSLEEP.SYNCS 0x989680 ;  /* 0x009896800000895d */ /* 0x004fea0003900000 */
[----:B------:R-:W2:Y:S02]  /*9730*/  @!P0 SYNCS.PHASECHK.TRANS64 P0, [R3+URZ+0xc0], R0 ;  /* 0x0000c000030085a7 */ /* 0x000ea400080010ff */
[----:B--2---:R-:W-:Y:S05]  /*9740*/  @!P0 BRA `(.L_x_151) ;  /* 0xfffffffc00f08947 */ /* 0x004fea000383ffff */
[----:B------:R-:W-:Y:S05]  /*9750*/  BRA `(.L_x_152) ;  /* 0xffffff9c003c7947 */ /* 0x000fea000383ffff */
.L_x_63:
[----:B------:R-:W-:Y:S07]  /*9760*/  MOV R0, UR5 ;  /* 0x0000000500007c02 */ /* 0x000fee0008000f00 */
.L_x_153:
[----:B-1----:R1:W2:Y:S02]  /*9770*/  SYNCS.PHASECHK.TRANS64.TRYWAIT P0, [R0+URZ], R3 ;  /* 0x00000003000075a7 */ /* 0x0022a400080011ff */
[----:B--2---:R-:W-:Y:S05]  /*9780*/  @!P0 NANOSLEEP.SYNCS 0x989680 ;  /* 0x009896800000895d */ /* 0x004fea0003900000 */
[----:B------:R-:W2:Y:S02]  /*9790*/  @!P0 SYNCS.PHASECHK.TRANS64 P0, [R0+URZ], R3 ;  /* 0x00000003000085a7 */ /* 0x000ea400080010ff */
[----:B--2---:R-:W-:Y:S05]  /*97a0*/  @!P0 BRA `(.L_x_153) ;  /* 0xfffffffc00f08947 */ /* 0x004fea000383ffff */
[----:B------:R-:W-:Y:S05]  /*97b0*/  BRA `(.L_x_62) ;  /* 0xffffff9c00587947 */ /* 0x000fea000383ffff */
.L_x_66:
[----:B------:R-:W-:-:S07]  /*97c0*/  MOV R0, UR4 ;  /* 0x0000000400007c02 */ /* 0x000fce0008000f00 */
.L_x_154:
[----:B--2---:R2:W4:Y:S02]  /*97d0*/  SYNCS.PHASECHK.TRANS64.TRYWAIT P0, [R0+URZ], R3 ;  /* 0x00000003000075a7 */ /* 0x00452400080011ff */
[----:B----4-:R-:W-:Y:S05]  /*97e0*/  @!P0 NANOSLEEP.SYNCS 0x989680 ;  /* 0x009896800000895d */ /* 0x010fea0003900000 */
[----:B------:R-:W4:Y:S02]  /*97f0*/  @!P0 SYNCS.PHASECHK.TRANS64 P0, [R0+URZ], R3 ;  /* 0x00000003000085a7 */ /* 0x000f2400080010ff */
[----:B----4-:R-:W-:Y:S05]  /*9800*/  @!P0 BRA `(.L_x_154) ;  /* 0xfffffffc00f08947 */ /* 0x010fea000383ffff */
[----:B------:R-:W-:Y:S05]  /*9810*/  BRA `(.L_x_155) ;  /* 0xffffffa000347947 */ /* 0x000fea000383ffff */
.L_x_67:
[----:B------:R-:W-:-:S07]  /*9820*/  MOV R0, UR5 ;  /* 0x0000000500007c02 */ /* 0x000fce0008000f00 */
.L_x_156:
[----:B-1----:R1:W2:Y:S02]  /*9830*/  SYNCS.PHASECHK.TRANS64.TRYWAIT P0, [R0+URZ], R3 ;  /* 0x00000003000075a7 */ /* 0x0022a400080011ff */
[----:B--2---:R-:W-:Y:S05]  /*9840*/  @!P0 NANOSLEEP.SYNCS 0x989680 ;  /* 0x009896800000895d */ /* 0x004fea0003900000 */
[----:B------:R-:W2:Y:S02]  /*9850*/  @!P0 SYNCS.PHASECHK.TRANS64 P0, [R0+URZ], R3 ;  /* 0x00000003000085a7 */ /* 0x000ea400080010ff */
[----:B--2---:R-:W-:Y:S05]  /*9860*/  @!P0 BRA `(.L_x_156) ;  /* 0xfffffffc00f08947 */ /* 0x004fea000383ffff */
[----:B------:R-:W-:Y:S05]  /*9870*/  BRA `(.L_x_157) ;  /* 0xffffffa000407947 */ /* 0x000fea000383ffff */
.L_x_68:
[----:B------:R-:W-:-:S07]  /*9880*/  MOV R0, UR5 ;  /* 0x0000000500007c02 */ /* 0x000fce0008000f00 */
.L_x_158:
[----:B-1----:R1:W2:Y:S02]  /*9890*/  SYNCS.PHASECHK.TRANS64.TRYWAIT P0, [R0+URZ], R3 ;  /* 0x00000003000075a7 */ /* 0x0022a400080011ff */
[----:B--2---:R-:W-:Y:S05]  /*98a0*/  @!P0 NANOSLEEP.SYNCS 0x989680 ;  /* 0x009896800000895d */ /* 0x004fea0003900000 */
[----:B------:R-:W2:Y:S02]  /*98b0*/  @!P0 SYNCS.PHASECHK.TRANS64 P0, [R0+URZ], R3 ;  /* 0x00000003000085a7 */ /* 0x000ea400080010ff */
[----:B--2---:R-:W-:Y:S05]  /*98c0*/  @!P0 BRA `(.L_x_158) ;  /* 0xfffffffc00f08947 */ /* 0x004fea000383ffff */
[----:B------:R-:W-:Y:S05]  /*98d0*/  BRA `(.L_x_159) ;  /* 0xffffffa0004c7947 */ /* 0x000fea000383ffff */
.L_x_69:
[----:B------:R-:W-:-:S07]  /*98e0*/  MOV R0, UR4 ;  /* 0x0000000400007c02 */ /* 0x000fce0008000f00 */
.L_x_160:
[----:B-1----:R1:W2:Y:S02]  /*98f0*/  SYNCS.PHASECHK.TRANS64.TRYWAIT P0, [R0+URZ], R3 ;  /* 0x00000003000075a7 */ /* 0x0022a400080011ff */
[----:B--2---:R-:W-:Y:S05]  /*9900*/  @!P0 NANOSLEEP.SYNCS 0x989680 ;  /* 0x009896800000895d */ /* 0x004fea0003900000 */
[----:B------:R-:W2:Y:S02]  /*9910*/  @!P0 SYNCS.PHASECHK.TRANS64 P0, [R0+URZ], R3 ;  /* 0x00000003000085a7 */ /* 0x000ea400080010ff */
[----:B--2---:R-:W-:Y:S05]  /*9920*/  @!P0 BRA `(.L_x_160) ;  /* 0xfffffffc00f08947 */ /* 0x004fea000383ffff */
[----:B------:R-:W-:Y:S05]  /*9930*/  BRA `(.L_x_161) ;  /* 0xffffffa000587947 */ /* 0x000fea000383ffff */
.L_x_74:
[----:B--2---:R2:W3:Y:S02]  /*9940*/  SYNCS.PHASECHK.TRANS64.TRYWAIT P0, [R12+URZ+0x80], R9 ;  /* 0x000080090c0075a7 */ /* 0x0044e400080011ff */
[----:B---3--:R-:W-:Y:S05]  /*9950*/  @!P0 NANOSLEEP.SYNCS 0x989680 ;  /* 0x009896800000895d */ /* 0x008fea0003900000 */
[----:B------:R-:W3:Y:S02]  /*9960*/  @!P0 SYNCS.PHASECHK.TRANS64 P0, [R12+URZ+0x80], R9 ;  /* 0x000080090c0085a7 */ /* 0x000ee400080010ff */
[----:B---3--:R-:W-:Y:S05]  /*9970*/  @!P0 BRA `(.L_x_74) ;  /* 0xfffffffc00f08947 */ /* 0x008fea000383ffff */
[----:B------:R-:W-:Y:S05]  /*9980*/  BRA `(.L_x_162) ;  /* 0xffffffa400787947 */ /* 0x000fea000383ffff */
.L_x_77:
[----:B------:R-:W-:Y:S07]  /*9990*/  MOV R0, UR21 ;  /* 0x0000001500007c02 */ /* 0x000fee0008000f00 */
.L_x_163:
[----:B--2---:R2:W3:Y:S02]  /*99a0*/  SYNCS.PHASECHK.TRANS64.TRYWAIT P2, [R0+URZ+0x78], R11 ;  /* 0x0000780b000075a7 */ /* 0x0044e400080411ff */
[----:B---3--:R-:W-:Y:S05]  /*99b0*/  @!P2 NANOSLEEP.SYNCS 0x989680 ;  /* 0x009896800000a95d */ /* 0x008fea0003900000 */
[----:B------:R-:W3:Y:S02]  /*99c0*/  @!P2 SYNCS.PHASECHK.TRANS64 P2, [R0+URZ+0x78], R11 ;  /* 0x0000780b0000a5a7 */ /* 0x000ee400080410ff */
[----:B---3--:R-:W-:Y:S05]  /*99d0*/  @!P2 BRA `(.L_x_163) ;  /* 0xfffffffc00f0a947 */ /* 0x008fea000383ffff */
[----:B------:R-:W-:Y:S05]  /*99e0*/  BRA `(.L_x_76) ;  /* 0xffffffa800e07947 */ /* 0x000fea000383ffff */
.L_x_80:
[----:B--2---:R-:W-:Y:S07]  /*99f0*/  MOV R0, UR21 ;  /* 0x0000001500007c02 */ /* 0x004fee0008000f00 */
.L_x_164:
[----:B--2---:R2:W3:Y:S02]  /*9a00*/  SYNCS.PHASECHK.TRANS64.TRYWAIT P0, [R0+URZ+0x50], R9 ;  /* 0x00005009000075a7 */ /* 0x0044e400080011ff */
[----:B---3--:R-:W-:Y:S05]  /*9a10*/  @!P0 NANOSLEEP.SYNCS 0x989680 ;  /* 0x009896800000895d */ /* 0x008fea0003900000 */
[----:B------:R-:W3:Y:S02]  /*9a20*/  @!P0 SYNCS.PHASECHK.TRANS64 P0, [R0+URZ+0x50], R9 ;  /* 0x00005009000085a7 */ /* 0x000ee400080010ff */
[----:B---3--:R-:W-:Y:S05]  /*9a30*/  @!P0 BRA `(.L_x_164) ;  /* 0xfffffffc00f08947 */ /* 0x008fea000383ffff */
[----:B------:R-:W-:Y:S05]  /*9a40*/  BRA `(.L_x_165) ;  /* 0xffffffac003c7947 */ /* 0x000fea000383ffff */
.L_x_81:
[----:B------:R-:W-:Y:S07]  /*9a50*/  MOV R0, UR21 ;  /* 0x0000001500007c02 */ /* 0x000fee0008000f00 */
.L_x_166:
[----:B--2---:R2:W3:Y:S02]  /*9a60*/  SYNCS.PHASECHK.TRANS64.TRYWAIT P0, [R0+URZ+0x58], R9 ;  /* 0x00005809000075a7 */ /* 0x0044e400080011ff */
[----:B---3--:R-:W-:Y:S05]  /*9a70*/  @!P0 NANOSLEEP.SYNCS 0x989680 ;  /* 0x009896800000895d */ /* 0x008fea0003900000 */
[----:B------:R-:W3:Y:S02]  /*9a80*/  @!P0 SYNCS.PHASECHK.TRANS64 P0, [R0+URZ+0x58], R9 ;  /* 0x00005809000085a7 */ /* 0x000ee400080010ff */
[----:B---3--:R-:W-:Y:S05]  /*9a90*/  @!P0 BRA `(.L_x_166) ;  /* 0xfffffffc00f08947 */ /* 0x008fea000383ffff */
[----:B------:R-:W-:Y:S05]  /*9aa0*/  BRA `(.L_x_167) ;  /* 0xffffffac00787947 */ /* 0x000fea000383ffff */
.L_x_82:
[----:B------:R-:W-:Y:S07]  /*9ab0*/  MOV R0, UR21 ;  /* 0x0000001500007c02 */ /* 0x000fee0008000f00 */
.L_x_168:
[----:B--2---:R2:W3:Y:S02]  /*9ac0*/  SYNCS.PHASECHK.TRANS64.TRYWAIT P0, [R0+URZ+0x60], R9 ;  /* 0x00006009000075a7 */ /* 0x0044e400080011ff */
[----:B---3--:R-:W-:Y:S05]  /*9ad0*/  @!P0 NANOSLEEP.SYNCS 0x989680 ;  /* 0x009896800000895d */ /* 0x008fea0003900000 */
[----:B------:R-:W3:Y:S02]  /*9ae0*/  @!P0 SYNCS.PHASECHK.TRANS64 P0, [R0+URZ+0x60], R9 ;  /* 0x00006009000085a7 */ /* 0x000ee400080010ff */
[----:B---3--:R-:W-:Y:S05]  /*9af0*/  @!P0 BRA `(.L_x_168) ;  /* 0xfffffffc00f08947 */ /* 0x008fea000383ffff */
[----:B------:R-:W-:Y:S05]  /*9b00*/  BRA `(.L_x_169) ;  /* 0xffffffac00c07947 */ /* 0x000fea000383ffff */
.L_x_83:
[----:B------:R-:W-:Y:S07]  /*9b10*/  MOV R0, UR21 ;  /* 0x0000001500007c02 */ /* 0x000fee0008000f00 */
.L_x_170:
[----:B--2---:R2:W3:Y:S02]  /*9b20*/  SYNCS.PHASECHK.TRANS64.TRYWAIT P0, [R0+URZ+0x68], R9 ;  /* 0x00006809000075a7 */ /* 0x0044e400080011ff */
[----:B---3--:R-:W-:Y:S05]  /*9b30*/  @!P0 NANOSLEEP.SYNCS 0x989680 ;  /* 0x009896800000895d */ /* 0x008fea0003900000 */
[----:B------:R-:W3:Y:S02]  /*9b40*/  @!P0 SYNCS.PHASECHK.TRANS64 P0, [R0+URZ+0x68], R9 ;  /* 0x00006809000085a7 */ /* 0x000ee400080010ff */
[----:B---3--:R-:W-:Y:S05]  /*9b50*/  @!P0 BRA `(.L_x_170) ;  /* 0xfffffffc00f08947 */ /* 0x008fea000383ffff */
[----:B------:R-:W-:Y:S05]  /*9b60*/  BRA `(.L_x_171) ;  /* 0xffffffb000047947 */ /* 0x000fea000383ffff */
.L_x_85:
[----:B------:R-:W-:-:S07]  /*9b70*/  MOV R0, UR21 ;  /* 0x0000001500007c02 */ /* 0x000fce0008000f00 */
.L_x_172:
[----:B---3--:R3:W4:Y:S02]  /*9b80*/  SYNCS.PHASECHK.TRANS64.TRYWAIT P0, [R0+URZ+0x50], R3 ;  /* 0x00005003000075a7 */ /* 0x00872400080011ff */
[----:B----4-:R-:W-:Y:S05]  /*9b90*/  @!P0 NANOSLEEP.SYNCS 0x989680 ;  /* 0x009896800000895d */ /* 0x010fea0003900000 */
[----:B------:R-:W4:Y:S02]  /*9ba0*/  @!P0 SYNCS.PHASECHK.TRANS64 P0, [R0+URZ+0x50], R3 ;  /* 0x00005003000085a7 */ /* 0x000f2400080010ff */
[----:B----4-:R-:W-:Y:S05]  /*9bb0*/  @!P0 BRA `(.L_x_172) ;  /* 0xfffffffc00f08947 */ /* 0x010fea000383ffff */
[----:B------:R-:W-:Y:S05]  /*9bc0*/  BRA `(.L_x_173) ;  /* 0xffffffb000787947 */ /* 0x000fea000383ffff */
.L_x_86:
[----:B---3--:R-:W-:-:S07]  /*9bd0*/  MOV R0, UR21 ;  /* 0x0000001500007c02 */ /* 0x008fce0008000f00 */
.L_x_174:
[----:B---3--:R3:W4:Y:S02]  /*9be0*/  SYNCS.PHASECHK.TRANS64.TRYWAIT P0, [R0+URZ+0x58], R3 ;  /* 0x00005803000075a7 */ /* 0x00872400080011ff */
[----:B----4-:R-:W-:Y:S05]  /*9bf0*/  @!P0 NANOSLEEP.SYNCS 0x989680 ;  /* 0x009896800000895d */ /* 0x010fea0003900000 */
[----:B------:R-:W4:Y:S02]  /*9c00*/  @!P0 SYNCS.PHASECHK.TRANS64 P0, [R0+URZ+0x58], R3 ;  /* 0x00005803000085a7 */ /* 0x000f2400080010ff */
[----:B----4-:R-:W-:Y:S05]  /*9c10*/  @!P0 BRA `(.L_x_174) ;  /* 0xfffffffc00f08947 */ /* 0x010fea000383ffff */
[----:B------:R-:W-:Y:S05]  /*9c20*/  BRA `(.L_x_175) ;  /* 0xffffffb000687947 */ /* 0x000fea000383ffff */
.L_x_87:
[----:B---3--:R-:W-:-:S07]  /*9c30*/  MOV R0, UR21 ;  /* 0x0000001500007c02 */ /* 0x008fce0008000f00 */
.L_x_176:
[----:B---3--:R3:W4:Y:S02]  /*9c40*/  SYNCS.PHASECHK.TRANS64.TRYWAIT P0, [R0+URZ+0x60], R3 ;  /* 0x00006003000075a7 */ /* 0x00872400080011ff */
[----:B----4-:R-:W-:Y:S05]  /*9c50*/  @!P0 NANOSLEEP.SYNCS 0x989680 ;  /* 0x009896800000895d */ /* 0x010fea0003900000 */
[----:B------:R-:W4:Y:S02]  /*9c60*/  @!P0 SYNCS.PHASECHK.TRANS64 P0, [R0+URZ+0x60], R3 ;  /* 0x00006003000085a7 */ /* 0x000f2400080010ff */
[----:B----4-:R-:W-:Y:S05]  /*9c70*/  @!P0 BRA `(.L_x_176) ;  /* 0xfffffffc00f08947 */ /* 0x010fea000383ffff */
[----:B------:R-:W-:Y:S05]  /*9c80*/  BRA `(.L_x_177) ;  /* 0xffffffb000587947 */ /* 0x000fea000383ffff */
.L_x_89:
[----:B-1----:R1:W2:Y:S02]  /*9c90*/  SYNCS.PHASECHK.TRANS64.TRYWAIT P0, [R3+URZ+0x80], R0 ;  /* 0x00008000030075a7 */ /* 0x0022a400080011ff */
[----:B--2---:R-:W-:Y:S05]  /*9ca0*/  @!P0 NANOSLEEP.SYNCS 0x989680 ;  /* 0x009896800000895d */ /* 0x004fea0003900000 */
[----:B------:R-:W2:Y:S02]  /*9cb0*/  @!P0 SYNCS.PHASECHK.TRANS64 P0, [R3+URZ+0x80], R0 ;  /* 0x00008000030085a7 */ /* 0x000ea400080010ff */
[----:B--2---:R-:W-:Y:S05]  /*9cc0*/  @!P0 BRA `(.L_x_89) ;  /* 0xfffffffc00f08947 */ /* 0x004fea000383ffff */
[----:B------:R-:W-:Y:S05]  /*9cd0*/  BRA `(.L_x_178) ;  /* 0xffffffb400187947 */ /* 0x000fea000383ffff */
.L_x_100:
[----:B-1----:R-:W-:Y:S04]  /*9ce0*/  MOV R2, UR44 ;  /* 0x0000002c00027c02 */ /* 0x002fe80008000f00 */
[----:B------:R1:W2:Y:S03]  /*9cf0*/  SYNCS.PHASECHK.TRANS64.TRYWAIT P1, [R2+URZ+0x30], R3 ;  /* 0x00003003020075a7 */ /* 0x0002a600080211ff */
[----:B--2---:R-:W-:Y:S05]  /*9d00*/  @!P1 NANOSLEEP.SYNCS 0x989680 ;  /* 0x009896800000995d */ /* 0x004fea0003900000 */
[----:B------:R-:W2:Y:S02]  /*9d10*/  @!P1 SYNCS.PHASECHK.TRANS64 P1, [R2+URZ+0x30], R3 ;  /* 0x00003003020095a7 */ /* 0x000ea400080210ff */
[----:B--2---:R-:W-:Y:S05]  /*9d20*/  @!P1 BRA `(.L_x_100) ;  /* 0xfffffffc00ec9947 */ /* 0x004fea000383ffff */
[----:B------:R-:W-:Y:S05]  /*9d30*/  BRA `(.L_x_99) ;  /* 0xffffffc000887947 */ /* 0x000fea000383ffff */
.L_x_102:
[----:B-1----:R1:W4:Y:S02]  /*9d40*/  SYNCS.PHASECHK.TRANS64.TRYWAIT P0, [R99+URZ+0xa0], R0 ;  /* 0x0000a000630075a7 */ /* 0x00232400080011ff */
[----:B----4-:R-:W-:Y:S05]  /*9d50*/  @!P0 NANOSLEEP.SYNCS 0x989680 ;  /* 0x009896800000895d */ /* 0x010fea0003900000 */
[----:B------:R-:W4:Y:S02]  /*9d60*/  @!P0 SYNCS.PHASECHK.TRANS64 P0, [R99+URZ+0xa0], R0 ;  /* 0x0000a000630085a7 */ /* 0x000f2400080010ff */
[----:B----4-:R-:W-:Y:S05]  /*9d70*/  @!P0 BRA `(.L_x_102) ;  /* 0xfffffffc00f08947 */ /* 0x010fea000383ffff */
[----:B------:R-:W-:Y:S05]  /*9d80*/  BRA `(.L_x_101) ;  /* 0xffffffc000b07947 */ /* 0x000fea000383ffff */
.L_x_111:
[----:B---3--:R3:W4:Y:S02]  /*9d90*/  SYNCS.PHASECHK.TRANS64.TRYWAIT P0, [R3+URZ+0x30], R0 ;  /* 0x00003000030075a7 */ /* 0x00872400080011ff */
[----:B----4-:R-:W-:Y:S05]  /*9da0*/  @!P0 NANOSLEEP.SYNCS 0x989680 ;  /* 0x009896800000895d */ /* 0x010fea0003900000 */
[----:B------:R-:W4:Y:S02]  /*9db0*/  @!P0 SYNCS.PHASECHK.TRANS64 P0, [R3+URZ+0x30], R0 ;  /* 0x00003000030085a7 */ /* 0x000f2400080010ff */
[----:B----4-:R-:W-:Y:S05]  /*9dc0*/  @!P0 BRA `(.L_x_111) ;  /* 0xfffffffc00f08947 */ /* 0x010fea000383ffff */
[----:B------:R-:W-:Y:S05]  /*9dd0*/  BRA `(.L_x_110) ;  /* 0xffffffcc008c7947 */ /* 0x000fea000383ffff */
.L_x_119:
[----:B---3--:R3:W4:Y:S02]  /*9de0*/  SYNCS.PHASECHK.TRANS64.TRYWAIT P0, [R62+URZ+0x30], R5 ;  /* 0x000030053e0075a7 */ /* 0x00872400080011ff */
[----:B----4-:R-:W-:Y:S05]  /*9df0*/  @!P0 NANOSLEEP.SYNCS 0x989680 ;  /* 0x009896800000895d */ /* 0x010fea0003900000 */
[----:B------:R-:W4:Y:S02]  /*9e00*/  @!P0 SYNCS.PHASECHK.TRANS64 P0, [R62+URZ+0x30], R5 ;  /* 0x000030053e0085a7 */ /* 0x000f2400080010ff */
[----:B----4-:R-:W-:Y:S05]  /*9e10*/  @!P0 BRA `(.L_x_119) ;  /* 0xfffffffc00f08947 */ /* 0x010fea000383ffff */
[----:B------:R-:W-:Y:S05]  /*9e20*/  BRA `(.L_x_118) ;  /* 0xffffffd800907947 */ /* 0x000fea000383ffff */
.L_x_127:
[----:B---3--:R3:W4:Y:S02]  /*9e30*/  SYNCS.PHASECHK.TRANS64.TRYWAIT P0, [R62+URZ+0x30], R5 ;  /* 0x000030053e0075a7 */ /* 0x00872400080011ff */
[----:B----4-:R-:W-:Y:S05]  /*9e40*/  @!P0 NANOSLEEP.SYNCS 0x989680 ;  /* 0x009896800000895d */ /* 0x010fea0003900000 */
[----:B------:R-:W4:Y:S02]  /*9e50*/  @!P0 SYNCS.PHASECHK.TRANS64 P0, [R62+URZ+0x30], R5 ;  /* 0x000030053e0085a7 */ /* 0x000f2400080010ff */
[----:B----4-:R-:W-:Y:S05]  /*9e60*/  @!P0 BRA `(.L_x_127) ;  /* 0xfffffffc00f08947 */ /* 0x010fea000383ffff */
[----:B------:R-:W-:Y:S05]  /*9e70*/  BRA `(.L_x_126) ;  /* 0xffffffe400947947 */ /* 0x000fea000383ffff */
        .weak           $__internal_0_$__cuda_sm10x_tcgen05_guardrail_trap_col_being_dealloced_not_returned_by_alloc
        .type           $__internal_0_$__cuda_sm10x_tcgen05_guardrail_trap_col_being_dealloced_not_returned_by_alloc,@function
        .size           $__internal_0_$__cuda_sm10x_tcgen05_guardrail_trap_col_being_dealloced_not_returned_by_alloc,($__internal_1_$__cuda_sm10x_tcgen05_guardrail_trap_phase_invalid_during_alloc - $__internal_0_$__cuda_sm10x_tcgen05_guardrail_trap_col_being_dealloced_not_returned_by_alloc)
$__internal_0_$__cuda_sm10x_tcgen05_guardrail_trap_col_being_dealloced_not_returned_by_alloc:
[----:B------:R-:W-:Y:S05]  /*9e80*/  BPT.TRAP 0x1 ;  /* 0x000000040000795c */ /* 0x000fea0000300000 */
[----:B------:R-:W-:-:S04]  /*9e90*/  HFMA2 R3, -RZ, RZ, 0, 0 ;  /* 0x00000000ff037431 */ /* 0x000fc800000001ff */
[----:B------:R-:W-:Y:S05]  /*9ea0*/  RET.REL.NODEC R2 `(_ZN7cutlass13device_kernelINS_4gemm6kernel13GemmUniversalIN4cute5tupleIJiiiiEEENS1_10collective13CollectiveMmaINS1_35MainloopSm100TmaUmmaWarpSpecializedILi3ELi2ELi4ENS5_IJNS4_1CILi1EEENSA_ILi2EEESB_EEEEENS5_IJNSA_ILi128EEESF_NSA_ILi64EEEEEENS_6half_tENS5_IJlSB_lEEESI_SJ_NS4_8TiledMMAINS4_8MMA_AtomIJNS4_20SM100_MMA_F16BF16_SSISI_SI_fLi128ELi128ELNS4_4UMMA5MajorE0ELSO_0ELNSN_7ScaleInE0ELSP_0EEEEEENS4_6LayoutINS5_IJSB_SB_SB_EEENS5_IJNSA_ILi0EEESU_SU_EEEEENS5_IJNS4_10UnderscoreESX_SX_EEEEENS4_23SM90_TMA_LOAD_MULTICASTENS4_14ComposedLayoutINS4_7SwizzleILi3ELi4ELi3EEENS4_18smem_ptr_flag_bitsILi16EEENSS_INS5_IJNSA_ILi8EEESG_EEENS5_IJSG_SB_EEEEEEEvNS4_8identityENS4_13SM90_TMA_LOADES1A_vS1B_EENS_8epilogue10collective18CollectiveEpilogueINS1E_23Sm100TmaWarpSpecializedILi4ELi2ELi32ELb1ELb0EEEJSH_NS5_IJNSS_ISF_SB_EENSS_INSA_ILi32EEESB_EEEEESI_SJ_SI_SJ_NS1E_6fusion15FusionCallbacksIS1I_NS1N_17LinearCombinationISI_fSI_fLNS_15FloatRoundStyleE2EEESH_S1M_JEEENS4_5SM1004TMEM4LOAD26SM100_TMEM_LOAD_32dp32b32xES1C_NS11_INS12_ILi2ELi4ELi3EEES15_NSS_INS5_IJS16_S1K_EEENS5_IJS1K_SB_EEEEEEENS4_39AutoVectorizingCopyWithAssumedAlignmentILi128EEENS4_14SM90_TMA_STOREES21_S23_S23_EEEvvEEEEvNT_6ParamsE) ;  /* 0xffffff6002547950 */ /* 0x000fea0003c3ffff */
        .weak           $__internal_1_$__cuda_sm10x_tcgen05_guardrail_trap_phase_invalid_during_alloc
        .type           $__internal_1_$__cuda_sm10x_tcgen05_guardrail_trap_phase_invalid_during_alloc,@function
        .size           $__internal_1_$__cuda_sm10x_tcgen05_guardrail_trap_phase_invalid_during_alloc,($__internal_2_$__cuda_sm10x_tcgen05_guardrail_trap_unallocated_columns_being_dealloced - $__internal_1_$__cuda_sm10x_tcgen05_guardrail_trap_phase_invalid_during_alloc)
$__internal_1_$__cuda_sm10x_tcgen05_guardrail_trap_phase_invalid_during_alloc:
[----:B------:R-:W-:Y:S05]  /*9eb0*/  BPT.TRAP 0x1 ;  /* 0x000000040000795c */ /* 0x000fea0000300000 */
[----:B------:R-:W-:-:S04]  /*9ec0*/  MOV R5, 0x0 ;  /* 0x0000000000057802 */ /* 0x000fc80000000f00 */
[----:B------:R-:W-:Y:S05]  /*9ed0*/  RET.REL.NODEC R4 `(_ZN7cutlass13device_kernelINS_4gemm6kernel13GemmUniversalIN4cute5tupleIJiiiiEEENS1_10collective13CollectiveMmaINS1_35MainloopSm100TmaUmmaWarpSpecializedILi3ELi2ELi4ENS5_IJNS4_1CILi1EEENSA_ILi2EEESB_EEEEENS5_IJNSA_ILi128EEESF_NSA_ILi64EEEEEENS_6half_tENS5_IJlSB_lEEESI_SJ_NS4_8TiledMMAINS4_8MMA_AtomIJNS4_20SM100_MMA_F16BF16_SSISI_SI_fLi128ELi128ELNS4_4UMMA5MajorE0ELSO_0ELNSN_7ScaleInE0ELSP_0EEEEEENS4_6LayoutINS5_IJSB_SB_SB_EEENS5_IJNSA_ILi0EEESU_SU_EEEEENS5_IJNS4_10UnderscoreESX_SX_EEEEENS4_23SM90_TMA_LOAD_MULTICASTENS4_14ComposedLayoutINS4_7SwizzleILi3ELi4ELi3EEENS4_18smem_ptr_flag_bitsILi16EEENSS_INS5_IJNSA_ILi8EEESG_EEENS5_IJSG_SB_EEEEEEEvNS4_8identityENS4_13SM90_TMA_LOADES1A_vS1B_EENS_8epilogue10collective18CollectiveEpilogueINS1E_23Sm100TmaWarpSpecializedILi4ELi2ELi32ELb1ELb0EEEJSH_NS5_IJNSS_ISF_SB_EENSS_INSA_ILi32EEESB_EEEEESI_SJ_SI_SJ_NS1E_6fusion15FusionCallbacksIS1I_NS1N_17LinearCombinationISI_fSI_fLNS_15FloatRoundStyleE2EEESH_S1M_JEEENS4_5SM1004TMEM4LOAD26SM100_TMEM_LOAD_32dp32b32xES1C_NS11_INS12_ILi2ELi4ELi3EEES15_NSS_INS5_IJS16_S1K_EEENS5_IJS1K_SB_EEEEEEENS4_39AutoVectorizingCopyWithAssumedAlignmentILi128EEENS4_14SM90_TMA_STOREES21_S23_S23_EEEvvEEEEvNT_6ParamsE) ;  /* 0xffffff6004487950 */ /* 0x000fea0003c3ffff */
        .weak           $__internal_2_$__cuda_sm10x_tcgen05_guardrail_trap_unallocated_columns_being_dealloced
        .type           $__internal_2_$__cuda_sm10x_tcgen05_guardrail_trap_unallocated_columns_being_dealloced,@function
        .size           $__internal_2_$__cuda_sm10x_tcgen05_guardrail_trap_unallocated_columns_being_dealloced,(.L_x_180 - $__internal_2_$__cuda_sm10x_tcgen05_guardrail_trap_unallocated_columns_being_dealloced)
$__internal_2_$__cuda_sm10x_tcgen05_guardrail_trap_unallocated_columns_being_dealloced:
[----:B------:R-:W-:Y:S05]  /*9ee0*/  BPT.TRAP 0x1 ;  /* 0x000000040000795c */ /* 0x000fea0000300000 */
[----:B------:R-:W-:-:S04]  /*9ef0*/  HFMA2 R3, -RZ, RZ, 0, 0 ;  /* 0x00000000ff037431 */ /* 0x000fc800000001ff */
[----:B------:R-:W-:Y:S05]  /*9f00*/  RET.REL.NODEC R2 `(_ZN7cutlass13device_kernelINS_4gemm6kernel13GemmUniversalIN4cute5tupleIJiiiiEEENS1_10collective13CollectiveMmaINS1_35MainloopSm100TmaUmmaWarpSpecializedILi3ELi2ELi4ENS5_IJNS4_1CILi1EEENSA_ILi2EEESB_EEEEENS5_IJNSA_ILi128EEESF_NSA_ILi64EEEEEENS_6half_tENS5_IJlSB_lEEESI_SJ_NS4_8TiledMMAINS4_8MMA_AtomIJNS4_20SM100_MMA_F16BF16_SSISI_SI_fLi128ELi128ELNS4_4UMMA5MajorE0ELSO_0ELNSN_7ScaleInE0ELSP_0EEEEEENS4_6LayoutINS5_IJSB_SB_SB_EEENS5_IJNSA_ILi0EEESU_SU_EEEEENS5_IJNS4_10UnderscoreESX_SX_EEEEENS4_23SM90_TMA_LOAD_MULTICASTENS4_14ComposedLayoutINS4_7SwizzleILi3ELi4ELi3EEENS4_18smem_ptr_flag_bitsILi16EEENSS_INS5_IJNSA_ILi8EEESG_EEENS5_IJSG_SB_EEEEEEEvNS4_8identityENS4_13SM90_TMA_LOADES1A_vS1B_EENS_8epilogue10collective18CollectiveEpilogueINS1E_23Sm100TmaWarpSpecializedILi4ELi2ELi32ELb1ELb0EEEJSH_NS5_IJNSS_ISF_SB_EENSS_INSA_ILi32EEESB_EEEEESI_SJ_SI_SJ_NS1E_6fusion15FusionCallbacksIS1I_NS1N_17LinearCombinationISI_fSI_fLNS_15FloatRoundStyleE2EEESH_S1M_JEEENS4_5SM1004TMEM4LOAD26SM100_TMEM_LOAD_32dp32b32xES1C_NS11_INS12_ILi2ELi4ELi3EEES15_NSS_INS5_IJS16_S1K_EEENS5_IJS1K_SB_EEEEEEENS4_39AutoVectorizingCopyWithAssumedAlignmentILi128EEENS4_14SM90_TMA_STOREES21_S23_S23_EEEvvEEEEvNT_6ParamsE) ;  /* 0xffffff60023c7950 */ /* 0x000fea0003c3ffff */
.L_x_179:
[----:B------:R-:W-:-:S00]  /*9f10*/  BRA `(.L_x_179) ;  /* 0xfffffffc00fc7947 */ /* 0x000fc0000383ffff */
[----:B------:R-:W-:-:S00]  /*9f20*/  NOP ;  /* 0x0000000000007918 */ /* 0x000fc00000000000 */
        /* <DEDUP_REMOVED lines=13> */
.L_x_180:


//--------------------- .nv.global.init           --------------------------
	.section	.nv.global.init,"aw",@progbits
.nv.global.init:
	.type		$str$27,@object
	.size		$str$27,($str$28 - $str$27)
$str$27:
        /*0000*/ 	.byte	0x28, 0x61, 0x64, 0x64, 0x72, 0x65, 0x73, 0x73, 0x20, 0x26, 0x20, 0x6d, 0x61, 0x73, 0x6b, 0x29
        /*0010*/ 	.byte	0x20, 0x3d, 0x3d, 0x20, 0x30, 0x00
	.type		$str$28,@object
	.size		$str$28,($str$26 - $str$28)
$str$28:
        /*0016*/ 	.byte	0x2f, 0x74, 0x6d, 0x70, 0x2f, 0x63, 0x75, 0x74, 0x6c, 0x61, 0x73, 0x73, 0x5f, 0x73, 0x77, 0x65
        /*0026*/ 	.byte	0x65, 0x70, 0x5f, 0x73, 0x72, 0x63, 0x2f, 0x69, 0x6e, 0x63, 0x6c, 0x75, 0x64, 0x65, 0x2f, 0x63
        /*0036*/ 	.byte	0x75, 0x74, 0x65, 0x2f, 0x70, 0x6f, 0x69, 0x6e, 0x74, 0x65, 0x72, 0x5f, 0x66, 0x6c, 0x61, 0x67
        /*0046*/ 	.byte	0x67, 0x65, 0x64, 0x2e, 0x68, 0x70, 0x70, 0x00
	.type		$str$26,@object
	.size		$str$26,($str$25 - $str$26)
$str$26:
        /*004e*/ 	.byte	0x2f, 0x74, 0x6d, 0x70, 0x2f, 0x63, 0x75, 0x74, 0x6c, 0x61, 0x73, 0x73, 0x5f, 0x73, 0x77, 0x65
        /*005e*/ 	.byte	0x65, 0x70, 0x5f, 0x73, 0x72, 0x63, 0x2f, 0x69, 0x6e, 0x63, 0x6c, 0x75, 0x64, 0x65, 0x2f, 0x63
        /*006e*/ 	.byte	0x75, 0x74, 0x65, 0x2f, 0x61, 0x74, 0x6f, 0x6d, 0x2f, 0x63, 0x6f, 0x70, 0x79, 0x5f, 0x74, 0x72
        /*007e*/ 	.byte	0x61, 0x69, 0x74, 0x73, 0x5f, 0x73, 0x6d, 0x31, 0x30, 0x30, 0x2e, 0x68, 0x70, 0x70, 0x00
	.type		$str$25,@object
	.size		$str$25,(__unnamed_1 - $str$25)
$str$25:
        /*008d*/ 	.byte	0x28, 0x28, 0x75, 0x69, 0x6e, 0x74, 0x33, 0x32, 0x5f, 0x74, 0x28, 0x74, 0x68, 0x72, 0x65, 0x61
        /*009d*/ 	.byte	0x64, 0x49, 0x64, 0x78, 0x2e, 0x78, 0x29, 0x20, 0x2f, 0x20, 0x33, 0x32, 0x29, 0x20, 0x25, 0x20
        /*00ad*/ 	.byte	0x34, 0x29, 0x20, 0x3d, 0x3d, 0x20, 0x28, 0x28, 0x28, 0x74, 0x6d, 0x65, 0x6d, 0x5f, 0x61, 0x64
        /*00bd*/ 	.byte	0x64, 0x72, 0x20, 0x3e, 0x3e, 0x20, 0x31, 0x36, 0x29, 0x20, 0x2f, 0x20, 0x33, 0x32, 0x29, 0x20
        /*00cd*/ 	.byte	0x25, 0x20, 0x34, 0x29, 0x00
	.type		__unnamed_1,@object
	.size		__unnamed_1,(__unnamed_2 - __unnamed_1)
__unnamed_1:
        /*00d2*/ 	.byte	0x61, 0x75, 0x74, 0x6f, 0x20, 0x63, 0x75, 0x74, 0x65, 0x3a, 0x3a, 0x61, 0x73, 0x5f, 0x70, 0x6f
        /* <DEDUP_REMOVED lines=24> */
        /*0262*/ 	.byte	0x3e, 0x3e, 0x3e, 0x3e, 0x5d, 0x00
	.type		__unnamed_2,@object
	.size		__unnamed_2,(.L_2 - __unnamed_2)
__unnamed_2:
        /* <DEDUP_REMOVED lines=42> */
        /*0508*/ 	.byte	0x3e, 0x3e, 0x5d, 0x00
.L_2:


//--------------------- .nv.shared._ZN7cutlass13device_kernelINS_4gemm6kernel13GemmUniversalIN4cute5tupleIJiiiiEEENS1_10collective13CollectiveMmaINS1_35MainloopSm100TmaUmmaWarpSpecializedILi3ELi2ELi4ENS5_IJNS4_1CILi1EEENSA_ILi2EEESB_EEEEENS5_IJNSA_ILi128EEESF_NSA_ILi64EEEEEENS_6half_tENS5_IJlSB_lEEESI_SJ_NS4_8TiledMMAINS4_8MMA_AtomIJNS4_20SM100_MMA_F16BF16_SSISI_SI_fLi128ELi128ELNS4_4UMMA5MajorE0ELSO_0ELNSN_7ScaleInE0ELSP_0EEEEEENS4_6LayoutINS5_IJSB_SB_SB_EEENS5_IJNSA_ILi0EEESU_SU_EEEEENS5_IJNS4_10UnderscoreESX_SX_EEEEENS4_23SM90_TMA_LOAD_MULTICASTENS4_14ComposedLayoutINS4_7SwizzleILi3ELi4ELi3EEENS4_18smem_ptr_flag_bitsILi16EEENSS_INS5_IJNSA_ILi8EEESG_EEENS5_IJSG_SB_EEEEEEEvNS4_8identityENS4_13SM90_TMA_LOADES1A_vS1B_EENS_8epilogue10collective18CollectiveEpilogueINS1E_23Sm100TmaWarpSpecializedILi4ELi2ELi32ELb1ELb0EEEJSH_NS5_IJNSS_ISF_SB_EENSS_INSA_ILi32EEESB_EEEEESI_SJ_SI_SJ_NS1E_6fusion15FusionCallbacksIS1I_NS1N_17LinearCombinationISI_fSI_fLNS_15FloatRoundStyleE2EEESH_S1M_JEEENS4_5SM1004TMEM4LOAD26SM100_TMEM_LOAD_32dp32b32xES1C_NS11_INS12_ILi2ELi4ELi3EEES15_NSS_INS5_IJS16_S1K_EEENS5_IJS1K_SB_EEEEEEENS4_39AutoVectorizingCopyWithAssumedAlignmentILi128EEENS4_14SM90_TMA_STOREES21_S23_S23_EEEvvEEEEvNT_6ParamsE --------------------------
	.section	.nv.shared._ZN7cutlass13device_kernelINS_4gemm6kernel13GemmUniversalIN4cute5tupleIJiiiiEEENS1_10collective13CollectiveMmaINS1_35MainloopSm100TmaUmmaWarpSpecializedILi3ELi2ELi4ENS5_IJNS4_1CILi1EEENSA_ILi2EEESB_EEEEENS5_IJNSA_ILi128EEESF_NSA_ILi64EEEEEENS_6half_tENS5_IJlSB_lEEESI_SJ_NS4_8TiledMMAINS4_8MMA_AtomIJNS4_20SM100_MMA_F16BF16_SSISI_SI_fLi128ELi128ELNS4_4UMMA5MajorE0ELSO_0ELNSN_7ScaleInE0ELSP_0EEEEEENS4_6LayoutINS5_IJSB_SB_SB_EEENS5_IJNSA_ILi0EEESU_SU_EEEEENS5_IJNS4_10UnderscoreESX_SX_EEEEENS4_23SM90_TMA_LOAD_MULTICASTENS4_14ComposedLayoutINS4_7SwizzleILi3ELi4ELi3EEENS4_18smem_ptr_flag_bitsILi16EEENSS_INS5_IJNSA_ILi8EEESG_EEENS5_IJSG_SB_EEEEEEEvNS4_8identityENS4_13SM90_TMA_LOADES1A_vS1B_EENS_8epilogue10collective18CollectiveEpilogueINS1E_23Sm100TmaWarpSpecializedILi4ELi2ELi32ELb1ELb0EEEJSH_NS5_IJNSS_ISF_SB_EENSS_INSA_ILi32EEESB_EEEEESI_SJ_SI_SJ_NS1E_6fusion15FusionCallbacksIS1I_NS1N_17LinearCombinationISI_fSI_fLNS_15FloatRoundStyleE2EEESH_S1M_JEEENS4_5SM1004TMEM4LOAD26SM100_TMEM_LOAD_32dp32b32xES1C_NS11_INS12_ILi2ELi4ELi3EEES15_NSS_INS5_IJS16_S1K_EEENS5_IJS1K_SB_EEEEEEENS4_39AutoVectorizingCopyWithAssumedAlignmentILi128EEENS4_14SM90_TMA_STOREES21_S23_S23_EEEvvEEEEvNT_6ParamsE,"aw",@nobits
	.sectionflags	@""
	.align	16
	.zero		1024


//--------------------- .nv.shared.reserved.0     --------------------------
	.section	.nv.shared.reserved.0,"aw",@nobits
	.weak		__nv_reservedSMEM_offset_0_alias
	.size		__nv_reservedSMEM_offset_0_alias, 0, 64
	.other		__nv_reservedSMEM_offset_0_alias,@"STO_CUDA_RESERVED_SHARED STV_DEFAULT"
__nv_reservedSMEM_offset_0_alias:
	.zero		0
.nv.shared.reserved.0:
	.zero		64
	.weak		__nv_reservedSMEM_tcgen05_partition
	.type		__nv_reservedSMEM_tcgen05_partition,@object
	.size		__nv_reservedSMEM_tcgen05_partition,(.L_0 - __nv_reservedSMEM_tcgen05_partition)
__nv_reservedSMEM_tcgen05_partition:
	.zero		32
.L_0:


//--------------------- .nv.global                --------------------------
	.section	.nv.global,"aw",@nobits
.nv.global:
	.type		_ZN40_INTERNAL_361116e0_4_k_cu_7856a450_334694cute1_E,@object
	.size		_ZN40_INTERNAL_361116e0_4_k_cu_7856a450_334694cute1_E,(_ZN40_INTERNAL_361116e0_4_k_cu_7856a450_334694cuda3std3__45__cpo6cbeginE - _ZN40_INTERNAL_361116e0_4_k_cu_7856a450_334694cute1_E)
_ZN40_INTERNAL_361116e0_4_k_cu_7856a450_334694cute1_E:
	.zero		1
	.type		_ZN40_INTERNAL_361116e0_4_k_cu_7856a450_334694cuda3std3__45__cpo6cbeginE,@object
	.size		_ZN40_INTERNAL_361116e0_4_k_cu_7856a450_334694cuda3std3__45__cpo6cbeginE,(_ZN40_INTERNAL_361116e0_4_k_cu_7856a450_334694cuda3std3__48in_placeE - _ZN40_INTERNAL_361116e0_4_k_cu_7856a450_334694cuda3std3__45__cpo6cbeginE)
_ZN40_INTERNAL_361116e0_4_k_cu_7856a450_334694cuda3std3__45__cpo6cbeginE:
	.zero		1
	.type		_ZN40_INTERNAL_361116e0_4_k_cu_7856a450_334694cuda3std3__48in_placeE,@object
	.size		_ZN40_INTERNAL_361116e0_4_k_cu_7856a450_334694cuda3std3__48in_placeE,(_ZN40_INTERNAL_361116e0_4_k_cu_7856a450_334694cuda3std6ranges3__45__cpo9iter_moveE - _ZN40_INTERNAL_361116e0_4_k_cu_7856a450_334694cuda3std3__48in_placeE)
_ZN40_INTERNAL_361116e0_4_k_cu_7856a450_334694cuda3std3__48in_placeE:
	.zero		1
	.type		_ZN40_INTERNAL_361116e0_4_k_cu_7856a450_334694cuda3std6ranges3__45__cpo9iter_moveE,@object
	.size		_ZN40_INTERNAL_361116e0_4_k_cu_7856a450_334694cuda3std6ranges3__45__cpo9iter_moveE,(_ZN40_INTERNAL_361116e0_4_k_cu_7856a450_334694cuda3std3__45__cpo5beginE - _ZN40_INTERNAL_361116e0_4_k_cu_7856a450_334694cuda3std6ranges3__45__cpo9iter_moveE)
_ZN40_INTERNAL_361116e0_4_k_cu_7856a450_334694cuda3std6ranges3__45__cpo9iter_moveE:
	.zero		1
	.type		_ZN40_INTERNAL_361116e0_4_k_cu_7856a450_334694cuda3std3__45__cpo5beginE,@object
	.size		_ZN40_INTERNAL_361116e0_4_k_cu_7856a450_334694cuda3std3__45__cpo5beginE,(_ZN40_INTERNAL_361116e0_4_k_cu_7856a450_334694cuda3std3__442_GLOBAL__N__361116e0_4_k_cu_7856a450_334696ignoreE - _ZN40_INTERNAL_361116e0_4_k_cu_7856a450_334694cuda3std3__45__cpo5beginE)
_ZN40_INTERNAL_361116e0_4_k_cu_7856a450_334694cuda3std3__45__cpo5beginE:
	.zero		1
	.type		_ZN40_INTERNAL_361116e0_4_k_cu_7856a450_334694cuda3std3__442_GLOBAL__N__361116e0_4_k_cu_7856a450_334696ignoreE,@object
	.size		_ZN40_INTERNAL_361116e0_4_k_cu_7856a450_334694cuda3std3__442_GLOBAL__N__361116e0_4_k_cu_7856a450_334696ignoreE,(_ZN40_INTERNAL_361116e0_4_k_cu_7856a450_334694cute7productE - _ZN40_INTERNAL_361116e0_4_k_cu_7856a450_334694cuda3std3__442_GLOBAL__N__361116e0_4_k_cu_7856a450_334696ignoreE)
_ZN40_INTERNAL_361116e0_4_k_cu_7856a450_334694cuda3std3__442_GLOBAL__N__361116e0_4_k_cu_7856a450_334696ignoreE:
	.zero		1
	.type		_ZN40_INTERNAL_361116e0_4_k_cu_7856a450_334694cute7productE,@object
	.size		_ZN40_INTERNAL_361116e0_4_k_cu_7856a450_334694cute7productE,(_ZN40_INTERNAL_361116e0_4_k_cu_7856a450_334694cuda3std3__45__cpo3endE - _ZN40_INTERNAL_361116e0_4_k_cu_7856a450_334694cute7productE)
_ZN40_INTERNAL_361116e0_4_k_cu_7856a450_334694cute7productE:
	.zero		1
	.type		_ZN40_INTERNAL_361116e0_4_k_cu_7856a450_334694cuda3std3__45__cpo3endE,@object
	.size		_ZN40_INTERNAL_361116e0_4_k_cu_7856a450_334694cuda3std3__45__cpo3endE,(_ZN40_INTERNAL_361116e0_4_k_cu_7856a450_334694cuda3std3__419piecewise_constructE - _ZN40_INTERNAL_361116e0_4_k_cu_7856a450_334694cuda3std3__45__cpo3endE)
_ZN40_INTERNAL_361116e0_4_k_cu_7856a450_334694cuda3std3__45__cpo3endE:
	.zero		1
	.type		_ZN40_INTERNAL_361116e0_4_k_cu_7856a450_334694cuda3std3__419piecewise_constructE,@object
	.size		_ZN40_INTERNAL_361116e0_4_k_cu_7856a450_334694cuda3std3__419piecewise_constructE,(_ZN40_INTERNAL_361116e0_4_k_cu_7856a450_334694cuda3std3__45__cpo4cendE - _ZN40_INTERNAL_361116e0_4_k_cu_7856a450_334694cuda3std3__419piecewise_constructE)
_ZN40_INTERNAL_361116e0_4_k_cu_7856a450_334694cuda3std3__419piecewise_constructE:
	.zero		1
	.type		_ZN40_INTERNAL_361116e0_4_k_cu_7856a450_334694cuda3std3__45__cpo4cendE,@object
	.size		_ZN40_INTERNAL_361116e0_4_k_cu_7856a450_334694cuda3std3__45__cpo4cendE,(_ZN40_INTERNAL_361116e0_4_k_cu_7856a450_334694cuda3std6ranges3__45__cpo4swapE - _ZN40_INTERNAL_361116e0_4_k_cu_7856a450_334694cuda3std3__45__cpo4cendE)
_ZN40_INTERNAL_361116e0_4_k_cu_7856a450_334694cuda3std3__45__cpo4cendE:
	.zero		1
	.type		_ZN40_INTERNAL_361116e0_4_k_cu_7856a450_334694cuda3std6ranges3__45__cpo4swapE,@object
	.size		_ZN40_INTERNAL_361116e0_4_k_cu_7856a450_334694cuda3std6ranges3__45__cpo4swapE,(.L_10 - _ZN40_INTERNAL_361116e0_4_k_cu_7856a450_334694cuda3std6ranges3__45__cpo4swapE)
_ZN40_INTERNAL_361116e0_4_k_cu_7856a450_334694cuda3std6ranges3__45__cpo4swapE:
	.zero		1
.L_10:


//--------------------- .nv.constant0._ZN7cutlass13device_kernelINS_4gemm6kernel13GemmUniversalIN4cute5tupleIJiiiiEEENS1_10collective13CollectiveMmaINS1_35MainloopSm100TmaUmmaWarpSpecializedILi3ELi2ELi4ENS5_IJNS4_1CILi1EEENSA_ILi2EEESB_EEEEENS5_IJNSA_ILi128EEESF_NSA_ILi64EEEEEENS_6half_tENS5_IJlSB_lEEESI_SJ_NS4_8TiledMMAINS4_8MMA_AtomIJNS4_20SM100_MMA_F16BF16_SSISI_SI_fLi128ELi128ELNS4_4UMMA5MajorE0ELSO_0ELNSN_7ScaleInE0ELSP_0EEEEEENS4_6LayoutINS5_IJSB_SB_SB_EEENS5_IJNSA_ILi0EEESU_SU_EEEEENS5_IJNS4_10UnderscoreESX_SX_EEEEENS4_23SM90_TMA_LOAD_MULTICASTENS4_14ComposedLayoutINS4_7SwizzleILi3ELi4ELi3EEENS4_18smem_ptr_flag_bitsILi16EEENSS_INS5_IJNSA_ILi8EEESG_EEENS5_IJSG_SB_EEEEEEEvNS4_8identityENS4_13SM90_TMA_LOADES1A_vS1B_EENS_8epilogue10collective18CollectiveEpilogueINS1E_23Sm100TmaWarpSpecializedILi4ELi2ELi32ELb1ELb0EEEJSH_NS5_IJNSS_ISF_SB_EENSS_INSA_ILi32EEESB_EEEEESI_SJ_SI_SJ_NS1E_6fusion15FusionCallbacksIS1I_NS1N_17LinearCombinationISI_fSI_fLNS_15FloatRoundStyleE2EEESH_S1M_JEEENS4_5SM1004TMEM4LOAD26SM100_TMEM_LOAD_32dp32b32xES1C_NS11_INS12_ILi2ELi4ELi3EEES15_NSS_INS5_IJS16_S1K_EEENS5_IJS1K_SB_EEEEEEENS4_39AutoVectorizingCopyWithAssumedAlignmentILi128EEENS4_14SM90_TMA_STOREES21_S23_S23_EEEvvEEEEvNT_6ParamsE --------------------------
	.section	.nv.constant0._ZN7cutlass13device_kernelINS_4gemm6kernel13GemmUniversalIN4cute5tupleIJiiiiEEENS1_10collective13CollectiveMmaINS1_35MainloopSm100TmaUmmaWarpSpecializedILi3ELi2ELi4ENS5_IJNS4_1CILi1EEENSA_ILi2EEESB_EEEEENS5_IJNSA_ILi128EEESF_NSA_ILi64EEEEEENS_6half_tENS5_IJlSB_lEEESI_SJ_NS4_8TiledMMAINS4_8MMA_AtomIJNS4_20SM100_MMA_F16BF16_SSISI_SI_fLi128ELi128ELNS4_4UMMA5MajorE0ELSO_0ELNSN_7ScaleInE0ELSP_0EEEEEENS4_6LayoutINS5_IJSB_SB_SB_EEENS5_IJNSA_ILi0EEESU_SU_EEEEENS5_IJNS4_10UnderscoreESX_SX_EEEEENS4_23SM90_TMA_LOAD_MULTICASTENS4_14ComposedLayoutINS4_7SwizzleILi3ELi4ELi3EEENS4_18smem_ptr_flag_bitsILi16EEENSS_INS5_IJNSA_ILi8EEESG_EEENS5_IJSG_SB_EEEEEEEvNS4_8identityENS4_13SM90_TMA_LOADES1A_vS1B_EENS_8epilogue10collective18CollectiveEpilogueINS1E_23Sm100TmaWarpSpecializedILi4ELi2ELi32ELb1ELb0EEEJSH_NS5_IJNSS_ISF_SB_EENSS_INSA_ILi32EEESB_EEEEESI_SJ_SI_SJ_NS1E_6fusion15FusionCallbacksIS1I_NS1N_17LinearCombinationISI_fSI_fLNS_15FloatRoundStyleE2EEESH_S1M_JEEENS4_5SM1004TMEM4LOAD26SM100_TMEM_LOAD_32dp32b32xES1C_NS11_INS12_ILi2ELi4ELi3EEES15_NSS_INS5_IJS16_S1K_EEENS5_IJS1K_SB_EEEEEEENS4_39AutoVectorizingCopyWithAssumedAlignmentILi128EEENS4_14SM90_TMA_STOREES21_S23_S23_EEEvvEEEEvNT_6ParamsE,"a",@progbits
	.sectionflags	@""
	.align	4
.nv.constant0._ZN7cutlass13device_kernelINS_4gemm6kernel13GemmUniversalIN4cute5tupleIJiiiiEEENS1_10collective13CollectiveMmaINS1_35MainloopSm100TmaUmmaWarpSpecializedILi3ELi2ELi4ENS5_IJNS4_1CILi1EEENSA_ILi2EEESB_EEEEENS5_IJNSA_ILi128EEESF_NSA_ILi64EEEEEENS_6half_tENS5_IJlSB_lEEESI_SJ_NS4_8TiledMMAINS4_8MMA_AtomIJNS4_20SM100_MMA_F16BF16_SSISI_SI_fLi128ELi128ELNS4_4UMMA5MajorE0ELSO_0ELNSN_7ScaleInE0ELSP_0EEEEEENS4_6LayoutINS5_IJSB_SB_SB_EEENS5_IJNSA_ILi0EEESU_SU_EEEEENS5_IJNS4_10UnderscoreESX_SX_EEEEENS4_23SM90_TMA_LOAD_MULTICASTENS4_14ComposedLayoutINS4_7SwizzleILi3ELi4ELi3EEENS4_18smem_ptr_flag_bitsILi16EEENSS_INS5_IJNSA_ILi8EEESG_EEENS5_IJSG_SB_EEEEEEEvNS4_8identityENS4_13SM90_TMA_LOADES1A_vS1B_EENS_8epilogue10collective18CollectiveEpilogueINS1E_23Sm100TmaWarpSpecializedILi4ELi2ELi32ELb1ELb0EEEJSH_NS5_IJNSS_ISF_SB_EENSS_INSA_ILi32EEESB_EEEEESI_SJ_SI_SJ_NS1E_6fusion15FusionCallbacksIS1I_NS1N_17LinearCombinationISI_fSI_fLNS_15FloatRoundStyleE2EEESH_S1M_JEEENS4_5SM1004TMEM4LOAD26SM100_TMEM_LOAD_32dp32b32xES1C_NS11_INS12_ILi2ELi4ELi3EEES15_NSS_INS5_IJS16_S1K_EEENS5_IJS1K_SB_EEEEEEENS4_39AutoVectorizingCopyWithAssumedAlignmentILi128EEENS4_14SM90_TMA_STOREES21_S23_S23_EEEvvEEEEvNT_6ParamsE:
	.zero		2944


//--------------------- SYMBOLS --------------------------

	.type		.nv.reservedSmem.offset0,@object
	.size		.nv.reservedSmem.offset0,0x4
	.type		.nv.reservedSmem.cap,@object
	.size		.nv.reservedSmem.cap,0x4
	.type		__assertfail,@function
